//
// Generated by NVIDIA NVVM Compiler
//
// Compiler Build ID: CL-36424714
// Cuda compilation tools, release 13.0, V13.0.88
// Based on NVVM 20.0.0
//

.version 9.0
.target sm_100
.address_size 64

	// .globl	_Z22bruteForceStage2KernelttiPiS_
.const .align 4 .b8 d_allowedMoves[56] = {0, 0, 0, 0, 1, 0, 0, 0, 2, 0, 0, 0, 3, 0, 0, 0, 4, 0, 0, 0, 5, 0, 0, 0, 9, 0, 0, 0, 10, 0, 0, 0, 11, 0, 0, 0, 12, 0, 0, 0, 13, 0, 0, 0, 14, 0, 0, 0, 7, 0, 0, 0, 16};
.const .align 4 .b8 d_cornerPermutation[576] = {3, 0, 0, 0, 0, 0, 0, 0, 1, 0, 0, 0, 2, 0, 0, 0, 4, 0, 0, 0, 5, 0, 0, 0, 6, 0, 0, 0, 7, 0, 0, 0, 2, 0, 0, 0, 3, 0, 0, 0, 0, 0, 0, 0, 1, 0, 0, 0, 4, 0, 0, 0, 5, 0, 0, 0, 6, 0, 0, 0, 7, 0, 0, 0, 1, 0, 0, 0, 2, 0, 0, 0, 3, 0, 0, 0, 0, 0, 0, 0, 4, 0, 0, 0, 5, 0, 0, 0, 6, 0, 0, 0, 7, 0, 0, 0, 4, 0, 0, 0, 1, 0, 0, 0, 2, 0, 0, 0, 0, 0, 0, 0, 7, 0, 0, 0, 5, 0, 0, 0, 6, 0, 0, 0, 3, 0, 0, 0, 7, 0, 0, 0, 1, 0, 0, 0, 2, 0, 0, 0, 4, 0, 0, 0, 3, 0, 0, 0, 5, 0, 0, 0, 6, 0, 0, 0, 0, 0, 0, 0, 3, 0, 0, 0, 1, 0, 0, 0, 2, 0, 0, 0, 7, 0, 0, 0, 0, 0, 0, 0, 5, 0, 0, 0, 6, 0, 0, 0, 4, 0, 0, 0, 1, 0, 0, 0, 5, 0, 0, 0, 2, 0, 0, 0, 3, 0, 0, 0, 0, 0, 0, 0, 4, 0, 0, 0, 6, 0, 0, 0, 7, 0, 0, 0, 5, 0, 0, 0, 4, 0, 0, 0, 2, 0, 0, 0, 3, 0, 0, 0, 1, 0, 0, 0, 0, 0, 0, 0, 6, 0, 0, 0, 7, 0, 0, 0, 4, 0, 0, 0, 0, 0, 0, 0, 2, 0, 0, 0, 3, 0, 0, 0, 5, 0, 0, 0, 1, 0, 0, 0, 6, 0, 0, 0, 7, 0, 0, 0, 0, 0, 0, 0, 1, 0, 0, 0, 2, 0, 0, 0, 3, 0, 0, 0, 5, 0, 0, 0, 6, 0, 0, 0, 7, 0, 0, 0, 4, 0, 0, 0, 0, 0, 0, 0, 1, 0, 0, 0, 2, 0, 0, 0, 3, 0, 0, 0, 6, 0, 0, 0, 7, 0, 0, 0, 4, 0, 0, 0, 5, 0, 0, 0, 0, 0, 0, 0, 1, 0, 0, 0, 2, 0, 0, 0, 3, 0, 0, 0, 7, 0, 0, 0, 4, 0, 0, 0, 5, 0, 0, 0, 6, 0, 0, 0, 0, 0, 0, 0, 2, 0, 0, 0, 6, 0, 0, 0, 3, 0, 0, 0, 4, 0, 0, 0, 1, 0, 0, 0, 5, 0, 0, 0, 7, 0, 0, 0, 0, 0, 0, 0, 6, 0, 0, 0, 5, 0, 0, 0, 3, 0, 0, 0, 4, 0, 0, 0, 2, 0, 0, 0, 1, 0, 0, 0, 7, 0, 0, 0, 0, 0, 0, 0, 5, 0, 0, 0, 1, 0, 0, 0, 3, 0, 0, 0, 4, 0, 0, 0, 6, 0, 0, 0, 2, 0, 0, 0, 7, 0, 0, 0, 0, 0, 0, 0, 1, 0, 0, 0, 3, 0, 0, 0, 7, 0, 0, 0, 4, 0, 0, 0, 5, 0, 0, 0, 2, 0, 0, 0, 6, 0, 0, 0, 0, 0, 0, 0, 1, 0, 0, 0, 7, 0, 0, 0, 6, 0, 0, 0, 4, 0, 0, 0, 5, 0, 0, 0, 3, 0, 0, 0, 2, 0, 0, 0, 0, 0, 0, 0, 1, 0, 0, 0, 6, 0, 0, 0, 2, 0, 0, 0, 4, 0, 0, 0, 5, 0, 0, 0, 7, 0, 0, 0, 3};
.const .align 4 .b8 d_cornerTwist[576] = {0, 0, 0, 0, 0, 0, 0, 0, 0, 0, 0, 0, 0, 0, 0, 0, 0, 0, 0, 0, 0, 0, 0, 0, 0, 0, 0, 0, 0, 0, 0, 0, 0, 0, 0, 0, 0, 0, 0, 0, 0, 0, 0, 0, 0, 0, 0, 0, 0, 0, 0, 0, 0, 0, 0, 0, 0, 0, 0, 0, 0, 0, 0, 0, 0, 0, 0, 0, 0, 0, 0, 0, 0, 0, 0, 0, 0, 0, 0, 0, 0, 0, 0, 0, 0, 0, 0, 0, 0, 0, 0, 0, 0, 0, 0, 0, 2, 0, 0, 0, 0, 0, 0, 0, 0, 0, 0, 0, 1, 0, 0, 0, 1, 0, 0, 0, 0, 0, 0, 0, 0, 0, 0, 0, 2, 0, 0, 0, 0, 0, 0, 0, 0, 0, 0, 0, 0, 0, 0, 0, 0, 0, 0, 0, 0, 0, 0, 0, 0, 0, 0, 0, 0, 0, 0, 0, 0, 0, 0, 0, 2, 0, 0, 0, 0, 0, 0, 0, 0, 0, 0, 0, 1, 0, 0, 0, 1, 0, 0, 0, 0, 0, 0, 0, 0, 0, 0, 0, 2, 0, 0, 0, 1, 0, 0, 0, 2, 0, 0, 0, 0, 0, 0, 0, 0, 0, 0, 0, 2, 0, 0, 0, 1, 0, 0, 0, 0, 0, 0, 0, 0, 0, 0, 0, 0, 0, 0, 0, 0, 0, 0, 0, 0, 0, 0, 0, 0, 0, 0, 0, 0, 0, 0, 0, 0, 0, 0, 0, 0, 0, 0, 0, 0, 0, 0, 0, 1, 0, 0, 0, 2, 0, 0, 0, 0, 0, 0, 0, 0, 0, 0, 0, 2, 0, 0, 0, 1, 0, 0, 0, 0, 0, 0, 0, 0, 0, 0, 0, 0, 0, 0, 0, 0, 0, 0, 0, 0, 0, 0, 0, 0, 0, 0, 0, 0, 0, 0, 0, 0, 0, 0, 0, 0, 0, 0, 0, 0, 0, 0, 0, 0, 0, 0, 0, 0, 0, 0, 0, 0, 0, 0, 0, 0, 0, 0, 0, 0, 0, 0, 0, 0, 0, 0, 0, 0, 0, 0, 0, 0, 0, 0, 0, 0, 0, 0, 0, 0, 0, 0, 0, 0, 0, 0, 0, 0, 0, 0, 0, 0, 0, 0, 0, 0, 0, 0, 0, 0, 0, 0, 0, 0, 0, 0, 0, 0, 0, 0, 0, 1, 0, 0, 0, 2, 0, 0, 0, 0, 0, 0, 0, 0, 0, 0, 0, 2, 0, 0, 0, 1, 0, 0, 0, 0, 0, 0, 0, 0, 0, 0, 0, 0, 0, 0, 0, 0, 0, 0, 0, 0, 0, 0, 0, 0, 0, 0, 0, 0, 0, 0, 0, 0, 0, 0, 0, 0, 0, 0, 0, 0, 0, 0, 0, 1, 0, 0, 0, 2, 0, 0, 0, 0, 0, 0, 0, 0, 0, 0, 0, 2, 0, 0, 0, 1, 0, 0, 0, 0, 0, 0, 0, 0, 0, 0, 0, 0, 0, 0, 0, 1, 0, 0, 0, 2, 0, 0, 0, 0, 0, 0, 0, 0, 0, 0, 0, 2, 0, 0, 0, 1, 0, 0, 0, 0, 0, 0, 0, 0, 0, 0, 0, 0, 0, 0, 0, 0, 0, 0, 0, 0, 0, 0, 0, 0, 0, 0, 0, 0, 0, 0, 0, 0, 0, 0, 0, 0, 0, 0, 0, 0, 0, 0, 0, 1, 0, 0, 0, 2, 0, 0, 0, 0, 0, 0, 0, 0, 0, 0, 0, 2, 0, 0, 0, 1};
.const .align 4 .b8 d_edgePermutation[864] = {3, 0, 0, 0, 0, 0, 0, 0, 1, 0, 0, 0, 2, 0, 0, 0, 4, 0, 0, 0, 5, 0, 0, 0, 6, 0, 0, 0, 7, 0, 0, 0, 8, 0, 0, 0, 9, 0, 0, 0, 10, 0, 0, 0, 11, 0, 0, 0, 2, 0, 0, 0, 3, 0, 0, 0, 0, 0, 0, 0, 1, 0, 0, 0, 4, 0, 0, 0, 5, 0, 0, 0, 6, 0, 0, 0, 7, 0, 0, 0, 8, 0, 0, 0, 9, 0, 0, 0, 10, 0, 0, 0, 11, 0, 0, 0, 1, 0, 0, 0, 2, 0, 0, 0, 3, 0, 0, 0, 0, 0, 0, 0, 4, 0, 0, 0, 5, 0, 0, 0, 6, 0, 0, 0, 7, 0, 0, 0, 8, 0, 0, 0, 9, 0, 0, 0, 10, 0, 0, 0, 11, 0, 0, 0, 8, 0, 0, 0, 1, 0, 0, 0, 2, 0, 0, 0, 3, 0, 0, 0, 11, 0, 0, 0, 5, 0, 0, 0, 6, 0, 0, 0, 7, 0, 0, 0, 4, 0, 0, 0, 9, 0, 0, 0, 10, 0, 0, 0, 0, 0, 0, 0, 4, 0, 0, 0, 1, 0, 0, 0, 2, 0, 0, 0, 3, 0, 0, 0, 0, 0, 0, 0, 5, 0, 0, 0, 6, 0, 0, 0, 7, 0, 0, 0, 11, 0, 0, 0, 9, 0, 0, 0, 10, 0, 0, 0, 8, 0, 0, 0, 11, 0, 0, 0, 1, 0, 0, 0, 2, 0, 0, 0, 3, 0, 0, 0, 8, 0, 0, 0, 5, 0, 0, 0, 6, 0, 0, 0, 7, 0, 0, 0, 0, 0, 0, 0, 9, 0, 0, 0, 10, 0, 0, 0, 4, 0, 0, 0, 0, 0, 0, 0, 9, 0, 0, 0, 2, 0, 0, 0, 3, 0, 0, 0, 4, 0, 0, 0, 8, 0, 0, 0, 6, 0, 0, 0, 7, 0, 0, 0, 1, 0, 0, 0, 5, 0, 0, 0, 10, 0, 0, 0, 11, 0, 0, 0, 0, 0, 0, 0, 5, 0, 0, 0, 2, 0, 0, 0, 3, 0, 0, 0, 4, 0, 0, 0, 1, 0, 0, 0, 6, 0, 0, 0, 7, 0, 0, 0, 9, 0, 0, 0, 8, 0, 0, 0, 10, 0, 0, 0, 11, 0, 0, 0, 0, 0, 0, 0, 8, 0, 0, 0, 2, 0, 0, 0, 3, 0, 0, 0, 4, 0, 0, 0, 9, 0, 0, 0, 6, 0, 0, 0, 7, 0, 0, 0, 5, 0, 0, 0, 1, 0, 0, 0, 10, 0, 0, 0, 11, 0, 0, 0, 0, 0, 0, 0, 1, 0, 0, 0, 2, 0, 0, 0, 3, 0, 0, 0, 5, 0, 0, 0, 6, 0, 0, 0, 7, 0, 0, 0, 4, 0, 0, 0, 8, 0, 0, 0, 9, 0, 0, 0, 10, 0, 0, 0, 11, 0, 0, 0, 0, 0, 0, 0, 1, 0, 0, 0, 2, 0, 0, 0, 3, 0, 0, 0, 6, 0, 0, 0, 7, 0, 0, 0, 4, 0, 0, 0, 5, 0, 0, 0, 8, 0, 0, 0, 9, 0, 0, 0, 10, 0, 0, 0, 11, 0, 0, 0, 0, 0, 0, 0, 1, 0, 0, 0, 2, 0, 0, 0, 3, 0, 0, 0, 7, 0, 0, 0, 4, 0, 0, 0, 5, 0, 0, 0, 6, 0, 0, 0, 8, 0, 0, 0, 9, 0, 0, 0, 10, 0, 0, 0, 11, 0, 0, 0, 0, 0, 0, 0, 1, 0, 0, 0, 10, 0, 0, 0, 3, 0, 0, 0, 4, 0, 0, 0, 5, 0, 0, 0, 9, 0, 0, 0, 7, 0, 0, 0, 8, 0, 0, 0, 2, 0, 0, 0, 6, 0, 0, 0, 11, 0, 0, 0, 0, 0, 0, 0, 1, 0, 0, 0, 6, 0, 0, 0, 3, 0, 0, 0, 4, 0, 0, 0, 5, 0, 0, 0, 2, 0, 0, 0, 7, 0, 0, 0, 8, 0, 0, 0, 10, 0, 0, 0, 9, 0, 0, 0, 11, 0, 0, 0, 0, 0, 0, 0, 1, 0, 0, 0, 9, 0, 0, 0, 3, 0, 0, 0, 4, 0, 0, 0, 5, 0, 0, 0, 10, 0, 0, 0, 7, 0, 0, 0, 8, 0, 0, 0, 6, 0, 0, 0, 2, 0, 0, 0, 11, 0, 0, 0, 0, 0, 0, 0, 1, 0, 0, 0, 2, 0, 0, 0, 11, 0, 0, 0, 4, 0, 0, 0, 5, 0, 0, 0, 6, 0, 0, 0, 10, 0, 0, 0, 8, 0, 0, 0, 9, 0, 0, 0, 3, 0, 0, 0, 7, 0, 0, 0, 0, 0, 0, 0, 1, 0, 0, 0, 2, 0, 0, 0, 7, 0, 0, 0, 4, 0, 0, 0, 5, 0, 0, 0, 6, 0, 0, 0, 3, 0, 0, 0, 8, 0, 0, 0, 9, 0, 0, 0, 11, 0, 0, 0, 10, 0, 0, 0, 0, 0, 0, 0, 1, 0, 0, 0, 2, 0, 0, 0, 10, 0, 0, 0, 4, 0, 0, 0, 5, 0, 0, 0, 6, 0, 0, 0, 11, 0, 0, 0, 8, 0, 0, 0, 9, 0, 0, 0, 7, 0, 0, 0, 3};
.const .align 2 .u16 d_targetSliceMask = 3840;

.visible .entry _Z22bruteForceStage2KernelttiPiS_(
	.param .u16 _Z22bruteForceStage2KernelttiPiS__param_0,
	.param .u16 _Z22bruteForceStage2KernelttiPiS__param_1,
	.param .u32 _Z22bruteForceStage2KernelttiPiS__param_2,
	.param .u64 .ptr .align 1 _Z22bruteForceStage2KernelttiPiS__param_3,
	.param .u64 .ptr .align 1 _Z22bruteForceStage2KernelttiPiS__param_4
)
{
	.local .align 8 .b8 	__local_depot0[40];
	.reg .b64 	%SP;
	.reg .b64 	%SPL;
	.reg .pred 	%p<23>;
	.reg .b16 	%rs<81>;
	.reg .b32 	%r<201>;
	.reg .b64 	%rd<63>;

	mov.u64 	%SPL, __local_depot0;
	ld.param.u16 	%rs79, [_Z22bruteForceStage2KernelttiPiS__param_0];
	ld.param.u16 	%rs80, [_Z22bruteForceStage2KernelttiPiS__param_1];
	ld.param.u32 	%r28, [_Z22bruteForceStage2KernelttiPiS__param_2];
	ld.param.u64 	%rd27, [_Z22bruteForceStage2KernelttiPiS__param_3];
	ld.param.u64 	%rd25, [_Z22bruteForceStage2KernelttiPiS__param_4];
	cvta.to.global.u64 	%rd1, %rd27;
	add.u64 	%rd2, %SPL, 0;
	mov.u32 	%r29, %ctaid.x;
	mov.u32 	%r30, %ntid.x;
	mov.u32 	%r31, %tid.x;
	mad.lo.s32 	%r32, %r29, %r30, %r31;
	cvt.u64.u32 	%rd58, %r32;
	setp.lt.s32 	%p1, %r28, 1;
	mov.b64 	%rd57, 1;
	@%p1 bra 	$L__BB0_7;
	and.b32  	%r1, %r28, 3;
	setp.lt.u32 	%p2, %r28, 4;
	mov.b64 	%rd57, 1;
	@%p2 bra 	$L__BB0_4;
	and.b32  	%r33, %r28, 2147483644;
	neg.s32 	%r192, %r33;
	mov.b64 	%rd57, 1;
$L__BB0_3:
	mul.lo.s64 	%rd57, %rd57, 38416;
	add.s32 	%r192, %r192, 4;
	setp.ne.s32 	%p3, %r192, 0;
	@%p3 bra 	$L__BB0_3;
$L__BB0_4:
	setp.eq.s32 	%p4, %r1, 0;
	@%p4 bra 	$L__BB0_7;
	neg.s32 	%r193, %r1;
$L__BB0_6:
	.pragma "nounroll";
	mul.lo.s64 	%rd57, %rd57, 14;
	add.s32 	%r193, %r193, 1;
	setp.ne.s32 	%p5, %r193, 0;
	@%p5 bra 	$L__BB0_6;
$L__BB0_7:
	setp.le.u64 	%p6, %rd57, %rd58;
	@%p6 bra 	$L__BB0_27;
	setp.lt.s32 	%p7, %r28, 1;
	@%p7 bra 	$L__BB0_12;
	mov.b32 	%r195, -1;
	mov.b32 	%r194, 0;
	mov.u64 	%rd33, d_allowedMoves;
	mov.u64 	%rd38, d_cornerTwist;
	mov.u64 	%rd40, d_cornerPermutation;
	mov.u64 	%rd43, d_edgePermutation;
$L__BB0_10:
	cvt.u32.u64 	%r36, %rd58;
	shr.u32 	%r37, %r36, 1;
	mul.hi.u32 	%r38, %r37, -1840700269;
	shr.u32 	%r39, %r38, 2;
	mul.lo.s32 	%r40, %r39, 14;
	sub.s32 	%r41, %r36, %r40;
	mul.wide.u32 	%rd32, %r41, 4;
	add.s64 	%rd34, %rd33, %rd32;
	ld.const.u32 	%r10, [%rd34];
	mul.hi.s32 	%r42, %r10, 1431655766;
	shr.u32 	%r43, %r42, 31;
	add.s32 	%r11, %r42, %r43;
	setp.eq.s32 	%p8, %r11, %r195;
	@%p8 bra 	$L__BB0_27;
	cvt.u64.u32 	%rd58, %r39;
	mul.wide.u32 	%rd35, %r194, 4;
	add.s64 	%rd36, %rd2, %rd35;
	st.local.u32 	[%rd36], %r10;
	mul.wide.s32 	%rd37, %r10, 32;
	add.s64 	%rd39, %rd38, %rd37;
	cvt.u32.u16 	%r48, %rs79;
	add.s64 	%rd41, %rd40, %rd37;
	ld.const.u32 	%r49, [%rd41];
	shl.b32 	%r50, %r49, 1;
	shr.u32 	%r51, %r48, %r50;
	and.b32  	%r52, %r51, 3;
	ld.const.u32 	%r53, [%rd39];
	add.s32 	%r54, %r52, %r53;
	mul.hi.s32 	%r55, %r54, 1431655766;
	shr.u32 	%r56, %r55, 31;
	add.s32 	%r57, %r55, %r56;
	mul.lo.s32 	%r58, %r57, 3;
	sub.s32 	%r59, %r54, %r58;
	cvt.u16.u32 	%rs9, %r59;
	ld.const.u32 	%r60, [%rd41+4];
	shl.b32 	%r61, %r60, 1;
	shr.u32 	%r62, %r48, %r61;
	and.b32  	%r63, %r62, 3;
	ld.const.u32 	%r64, [%rd39+4];
	add.s32 	%r65, %r63, %r64;
	mul.hi.s32 	%r66, %r65, 1431655766;
	shr.u32 	%r67, %r66, 31;
	add.s32 	%r68, %r66, %r67;
	mul.lo.s32 	%r69, %r68, 3;
	sub.s32 	%r70, %r65, %r69;
	cvt.u16.u32 	%rs10, %r70;
	shl.b16 	%rs11, %rs10, 2;
	or.b16  	%rs12, %rs11, %rs9;
	ld.const.u32 	%r71, [%rd41+8];
	shl.b32 	%r72, %r71, 1;
	shr.u32 	%r73, %r48, %r72;
	and.b32  	%r74, %r73, 3;
	ld.const.u32 	%r75, [%rd39+8];
	add.s32 	%r76, %r74, %r75;
	mul.hi.s32 	%r77, %r76, 1431655766;
	shr.u32 	%r78, %r77, 31;
	add.s32 	%r79, %r77, %r78;
	mul.lo.s32 	%r80, %r79, 3;
	sub.s32 	%r81, %r76, %r80;
	cvt.u16.u32 	%rs13, %r81;
	shl.b16 	%rs14, %rs13, 4;
	or.b16  	%rs15, %rs12, %rs14;
	ld.const.u32 	%r82, [%rd41+12];
	shl.b32 	%r83, %r82, 1;
	shr.u32 	%r84, %r48, %r83;
	and.b32  	%r85, %r84, 3;
	ld.const.u32 	%r86, [%rd39+12];
	add.s32 	%r87, %r85, %r86;
	mul.hi.s32 	%r88, %r87, 1431655766;
	shr.u32 	%r89, %r88, 31;
	add.s32 	%r90, %r88, %r89;
	mul.lo.s32 	%r91, %r90, 3;
	sub.s32 	%r92, %r87, %r91;
	cvt.u16.u32 	%rs16, %r92;
	shl.b16 	%rs17, %rs16, 6;
	or.b16  	%rs18, %rs15, %rs17;
	ld.const.u32 	%r93, [%rd41+16];
	shl.b32 	%r94, %r93, 1;
	shr.u32 	%r95, %r48, %r94;
	and.b32  	%r96, %r95, 3;
	ld.const.u32 	%r97, [%rd39+16];
	add.s32 	%r98, %r96, %r97;
	mul.hi.s32 	%r99, %r98, 1431655766;
	shr.u32 	%r100, %r99, 31;
	add.s32 	%r101, %r99, %r100;
	mul.lo.s32 	%r102, %r101, 3;
	sub.s32 	%r103, %r98, %r102;
	cvt.u16.u32 	%rs19, %r103;
	shl.b16 	%rs20, %rs19, 8;
	or.b16  	%rs21, %rs18, %rs20;
	ld.const.u32 	%r104, [%rd41+20];
	shl.b32 	%r105, %r104, 1;
	shr.u32 	%r106, %r48, %r105;
	and.b32  	%r107, %r106, 3;
	ld.const.u32 	%r108, [%rd39+20];
	add.s32 	%r109, %r107, %r108;
	mul.hi.s32 	%r110, %r109, 1431655766;
	shr.u32 	%r111, %r110, 31;
	add.s32 	%r112, %r110, %r111;
	mul.lo.s32 	%r113, %r112, 3;
	sub.s32 	%r114, %r109, %r113;
	cvt.u16.u32 	%rs22, %r114;
	shl.b16 	%rs23, %rs22, 10;
	or.b16  	%rs24, %rs21, %rs23;
	ld.const.u32 	%r115, [%rd41+24];
	shl.b32 	%r116, %r115, 1;
	shr.u32 	%r117, %r48, %r116;
	and.b32  	%r118, %r117, 3;
	ld.const.u32 	%r119, [%rd39+24];
	add.s32 	%r120, %r118, %r119;
	mul.hi.s32 	%r121, %r120, 1431655766;
	shr.u32 	%r122, %r121, 31;
	add.s32 	%r123, %r121, %r122;
	mul.lo.s32 	%r124, %r123, 3;
	sub.s32 	%r125, %r120, %r124;
	cvt.u16.u32 	%rs25, %r125;
	shl.b16 	%rs26, %rs25, 12;
	or.b16  	%rs27, %rs24, %rs26;
	ld.const.u32 	%r126, [%rd41+28];
	shl.b32 	%r127, %r126, 1;
	shr.u32 	%r128, %r48, %r127;
	and.b32  	%r129, %r128, 3;
	ld.const.u32 	%r130, [%rd39+28];
	add.s32 	%r131, %r129, %r130;
	mul.hi.s32 	%r132, %r131, 1431655766;
	shr.u32 	%r133, %r132, 31;
	add.s32 	%r134, %r132, %r133;
	add.s32 	%r135, %r131, %r134;
	cvt.u16.u32 	%rs28, %r135;
	shl.b16 	%rs29, %rs28, 14;
	or.b16  	%rs79, %rs27, %rs29;
	cvt.u32.u16 	%r136, %rs80;
	mul.wide.s32 	%rd42, %r10, 48;
	add.s64 	%rd44, %rd43, %rd42;
	ld.const.u32 	%r137, [%rd44];
	shr.u32 	%r138, %r136, %r137;
	cvt.u16.u32 	%rs30, %r138;
	and.b16  	%rs31, %rs30, 1;
	ld.const.u32 	%r139, [%rd44+4];
	shr.u32 	%r140, %r136, %r139;
	cvt.u16.u32 	%rs32, %r140;
	shl.b16 	%rs33, %rs32, 1;
	and.b16  	%rs34, %rs33, 2;
	or.b16  	%rs35, %rs31, %rs34;
	ld.const.u32 	%r141, [%rd44+8];
	shr.u32 	%r142, %r136, %r141;
	cvt.u16.u32 	%rs36, %r142;
	shl.b16 	%rs37, %rs36, 2;
	and.b16  	%rs38, %rs37, 4;
	or.b16  	%rs39, %rs35, %rs38;
	ld.const.u32 	%r143, [%rd44+12];
	shr.u32 	%r144, %r136, %r143;
	cvt.u16.u32 	%rs40, %r144;
	shl.b16 	%rs41, %rs40, 3;
	and.b16  	%rs42, %rs41, 8;
	or.b16  	%rs43, %rs39, %rs42;
	ld.const.u32 	%r145, [%rd44+16];
	shr.u32 	%r146, %r136, %r145;
	cvt.u16.u32 	%rs44, %r146;
	shl.b16 	%rs45, %rs44, 4;
	and.b16  	%rs46, %rs45, 16;
	or.b16  	%rs47, %rs43, %rs46;
	ld.const.u32 	%r147, [%rd44+20];
	shr.u32 	%r148, %r136, %r147;
	cvt.u16.u32 	%rs48, %r148;
	shl.b16 	%rs49, %rs48, 5;
	and.b16  	%rs50, %rs49, 32;
	or.b16  	%rs51, %rs47, %rs50;
	ld.const.u32 	%r149, [%rd44+24];
	shr.u32 	%r150, %r136, %r149;
	cvt.u16.u32 	%rs52, %r150;
	shl.b16 	%rs53, %rs52, 6;
	and.b16  	%rs54, %rs53, 64;
	or.b16  	%rs55, %rs51, %rs54;
	ld.const.u32 	%r151, [%rd44+28];
	shr.u32 	%r152, %r136, %r151;
	cvt.u16.u32 	%rs56, %r152;
	shl.b16 	%rs57, %rs56, 7;
	and.b16  	%rs58, %rs57, 128;
	or.b16  	%rs59, %rs55, %rs58;
	ld.const.u32 	%r153, [%rd44+32];
	shr.u32 	%r154, %r136, %r153;
	cvt.u16.u32 	%rs60, %r154;
	shl.b16 	%rs61, %rs60, 8;
	and.b16  	%rs62, %rs61, 256;
	or.b16  	%rs63, %rs59, %rs62;
	ld.const.u32 	%r155, [%rd44+36];
	shr.u32 	%r156, %r136, %r155;
	cvt.u16.u32 	%rs64, %r156;
	shl.b16 	%rs65, %rs64, 9;
	and.b16  	%rs66, %rs65, 512;
	or.b16  	%rs67, %rs63, %rs66;
	ld.const.u32 	%r157, [%rd44+40];
	shr.u32 	%r158, %r136, %r157;
	cvt.u16.u32 	%rs68, %r158;
	shl.b16 	%rs69, %rs68, 10;
	and.b16  	%rs70, %rs69, 1024;
	or.b16  	%rs71, %rs67, %rs70;
	ld.const.u32 	%r159, [%rd44+44];
	shr.u32 	%r160, %r136, %r159;
	cvt.u16.u32 	%rs72, %r160;
	shl.b16 	%rs73, %rs72, 11;
	and.b16  	%rs74, %rs73, 2048;
	or.b16  	%rs80, %rs71, %rs74;
	add.s32 	%r194, %r194, 1;
	setp.ne.s32 	%p9, %r194, %r28;
	mov.u32 	%r195, %r11;
	@%p9 bra 	$L__BB0_10;
$L__BB0_12:
	setp.ne.s16 	%p10, %rs79, 0;
	@%p10 bra 	$L__BB0_27;
	ld.const.u16 	%rs75, [d_targetSliceMask];
	and.b16  	%rs76, %rs75, %rs80;
	setp.ne.s16 	%p11, %rs76, %rs75;
	@%p11 bra 	$L__BB0_27;
	setp.lt.s32 	%p12, %r28, 1;
	cvta.to.global.u64 	%rd45, %rd25;
	atom.global.exch.b32 	%r161, [%rd45], 1;
	setp.ne.s32 	%p13, %r161, 0;
	or.pred  	%p14, %p13, %p12;
	@%p14 bra 	$L__BB0_27;
	and.b32  	%r13, %r28, 15;
	setp.lt.u32 	%p15, %r28, 16;
	mov.b32 	%r198, 0;
	@%p15 bra 	$L__BB0_18;
	and.b32  	%r198, %r28, 2147483632;
	neg.s32 	%r196, %r198;
	add.s64 	%rd60, %rd2, 32;
	add.s64 	%rd59, %rd1, 32;
$L__BB0_17:
	.pragma "nounroll";
	ld.local.v2.u32 	{%r163, %r164}, [%rd60+-32];
	st.global.u32 	[%rd59+-32], %r163;
	st.global.u32 	[%rd59+-28], %r164;
	ld.local.v2.u32 	{%r165, %r166}, [%rd60+-24];
	st.global.u32 	[%rd59+-24], %r165;
	st.global.u32 	[%rd59+-20], %r166;
	ld.local.v2.u32 	{%r167, %r168}, [%rd60+-16];
	st.global.u32 	[%rd59+-16], %r167;
	st.global.u32 	[%rd59+-12], %r168;
	ld.local.v2.u32 	{%r169, %r170}, [%rd60+-8];
	st.global.u32 	[%rd59+-8], %r169;
	st.global.u32 	[%rd59+-4], %r170;
	ld.local.v2.u32 	{%r171, %r172}, [%rd60];
	st.global.u32 	[%rd59], %r171;
	st.global.u32 	[%rd59+4], %r172;
	ld.local.v2.u32 	{%r173, %r174}, [%rd60+8];
	st.global.u32 	[%rd59+8], %r173;
	st.global.u32 	[%rd59+12], %r174;
	ld.local.v2.u32 	{%r175, %r176}, [%rd60+16];
	st.global.u32 	[%rd59+16], %r175;
	st.global.u32 	[%rd59+20], %r176;
	ld.local.v2.u32 	{%r177, %r178}, [%rd60+24];
	st.global.u32 	[%rd59+24], %r177;
	st.global.u32 	[%rd59+28], %r178;
	add.s32 	%r196, %r196, 16;
	add.s64 	%rd60, %rd60, 64;
	add.s64 	%rd59, %rd59, 64;
	setp.ne.s32 	%p16, %r196, 0;
	@%p16 bra 	$L__BB0_17;
$L__BB0_18:
	setp.eq.s32 	%p17, %r13, 0;
	@%p17 bra 	$L__BB0_27;
	and.b32  	%r19, %r28, 7;
	setp.lt.u32 	%p18, %r13, 8;
	@%p18 bra 	$L__BB0_21;
	mul.wide.u32 	%rd46, %r198, 4;
	add.s64 	%rd47, %rd2, %rd46;
	ld.local.u32 	%r179, [%rd47];
	add.s64 	%rd48, %rd1, %rd46;
	st.global.u32 	[%rd48], %r179;
	ld.local.u32 	%r180, [%rd47+4];
	st.global.u32 	[%rd48+4], %r180;
	ld.local.u32 	%r181, [%rd47+8];
	st.global.u32 	[%rd48+8], %r181;
	ld.local.u32 	%r182, [%rd47+12];
	st.global.u32 	[%rd48+12], %r182;
	ld.local.u32 	%r183, [%rd47+16];
	st.global.u32 	[%rd48+16], %r183;
	ld.local.u32 	%r184, [%rd47+20];
	st.global.u32 	[%rd48+20], %r184;
	ld.local.u32 	%r185, [%rd47+24];
	st.global.u32 	[%rd48+24], %r185;
	ld.local.u32 	%r186, [%rd47+28];
	st.global.u32 	[%rd48+28], %r186;
	add.s32 	%r198, %r198, 8;
$L__BB0_21:
	setp.eq.s32 	%p19, %r19, 0;
	@%p19 bra 	$L__BB0_27;
	and.b32  	%r22, %r28, 3;
	setp.lt.u32 	%p20, %r19, 4;
	@%p20 bra 	$L__BB0_24;
	mul.wide.u32 	%rd49, %r198, 4;
	add.s64 	%rd50, %rd2, %rd49;
	ld.local.u32 	%r187, [%rd50];
	add.s64 	%rd51, %rd1, %rd49;
	st.global.u32 	[%rd51], %r187;
	ld.local.u32 	%r188, [%rd50+4];
	st.global.u32 	[%rd51+4], %r188;
	ld.local.u32 	%r189, [%rd50+8];
	st.global.u32 	[%rd51+8], %r189;
	ld.local.u32 	%r190, [%rd50+12];
	st.global.u32 	[%rd51+12], %r190;
	add.s32 	%r198, %r198, 4;
$L__BB0_24:
	setp.eq.s32 	%p21, %r22, 0;
	@%p21 bra 	$L__BB0_27;
	mul.wide.u32 	%rd52, %r198, 4;
	add.s64 	%rd62, %rd1, %rd52;
	add.s64 	%rd61, %rd2, %rd52;
	neg.s32 	%r200, %r22;
$L__BB0_26:
	.pragma "nounroll";
	ld.local.u32 	%r191, [%rd61];
	st.global.u32 	[%rd62], %r191;
	add.s64 	%rd62, %rd62, 4;
	add.s64 	%rd61, %rd61, 4;
	add.s32 	%r200, %r200, 1;
	setp.ne.s32 	%p22, %r200, 0;
	@%p22 bra 	$L__BB0_26;
$L__BB0_27:
	ret;

}


// ===== COMPILED SASS (sm_100) =====

	.target	sm_100

	.elftype	@"ET_EXEC"


//--------------------- .note.nv.tkinfo           --------------------------
	.section	.note.nv.tkinfo,"",@"SHT_NOTE"
	.sectionflags	@"SHF_NOTE_NV_TKINFO"
	.tkinfo
        /*0018*/ 	.word	0x00000002
        /*0030*/ 	.string	""
        /*0030*/ 	.string	"ptxas"
        /*0030*/ 	.string	"Cuda compilation tools, release 13.0, V13.0.88"
        /*0030*/ 	.string	"Build cuda_13.0.r13.0/compiler.36424714_0"
        /*0030*/ 	.string	"-arch sm_100 -m 64 "



//--------------------- .note.nv.cuinfo           --------------------------
	.section	.note.nv.cuinfo,"",@"SHT_NOTE"
	.sectionflags	@"SHF_NOTE_NV_CUINFO"
        /*0018*/ 	.short	0x0002
        /*001a*/ 	.short	0x0064
        /*001c*/ 	.short	0x0082
	.zero		2


//--------------------- .nv.info                  --------------------------
	.section	.nv.info,"",@"SHT_CUDA_INFO"
	.align	4


	//----- nvinfo : EIATTR_REGCOUNT
	.align		4
        /*0000*/ 	.byte	0x04, 0x2f
        /*0002*/ 	.short	(.L_6 - .L_5)
	.align		4
.L_5:
        /*0004*/ 	.word	index@(_Z22bruteForceStage2KernelttiPiS_)
        /*0008*/ 	.word	0x0000001f


	//----- nvinfo : EIATTR_FRAME_SIZE
	.align		4
.L_6:
        /*000c*/ 	.byte	0x04, 0x11
        /*000e*/ 	.short	(.L_8 - .L_7)
	.align		4
.L_7:
        /*0010*/ 	.word	index@(_Z22bruteForceStage2KernelttiPiS_)
        /*0014*/ 	.word	0x00000028


	//----- nvinfo : EIATTR_MIN_STACK_SIZE
	.align		4
.L_8:
        /*0018*/ 	.byte	0x04, 0x12
        /*001a*/ 	.short	(.L_10 - .L_9)
	.align		4
.L_9:
        /*001c*/ 	.word	index@(_Z22bruteForceStage2KernelttiPiS_)
        /*0020*/ 	.word	0x00000028
.L_10:


//--------------------- .nv.compat                --------------------------
	.section	.nv.compat,"",@"SHT_CUDA_COMPAT_INFO"
	.align	4
        /*0000*/ 	.byte	0x02, 0x09, 0x00, 0x00, 0x02, 0x02, 0x01, 0x00, 0x02, 0x05, 0x05, 0x00, 0x03, 0x07, 0x01, 0x01
        /*0010*/ 	.byte	0x02, 0x03, 0x00, 0x00, 0x02, 0x06, 0x01, 0x00, 0x04, 0x0b, 0x08, 0x00, 0x09, 0x00, 0x00, 0x00
        /*0020*/ 	.byte	0x00, 0x00, 0x00, 0x00


//--------------------- .nv.info._Z22bruteForceStage2KernelttiPiS_ --------------------------
	.section	.nv.info._Z22bruteForceStage2KernelttiPiS_,"",@"SHT_CUDA_INFO"
	.sectionflags	@""
	.align	4


	//----- nvinfo : EIATTR_CUDA_API_VERSION
	.align		4
        /*0000*/ 	.byte	0x04, 0x37
        /*0002*/ 	.short	(.L_12 - .L_11)
.L_11:
        /*0004*/ 	.word	0x00000082


	//----- nvinfo : EIATTR_KPARAM_INFO
	.align		4
.L_12:
        /*0008*/ 	.byte	0x04, 0x17
        /*000a*/ 	.short	(.L_14 - .L_13)
.L_13:
        /*000c*/ 	.word	0x00000000
        /*0010*/ 	.short	0x0004
        /*0012*/ 	.short	0x0010
        /*0014*/ 	.byte	0x00, 0xf5, 0x21, 0x00


	//----- nvinfo : EIATTR_KPARAM_INFO
	.align		4
.L_14:
        /*0018*/ 	.byte	0x04, 0x17
        /*001a*/ 	.short	(.L_16 - .L_15)
.L_15:
        /*001c*/ 	.word	0x00000000
        /*0020*/ 	.short	0x0003
        /*0022*/ 	.short	0x0008
        /*0024*/ 	.byte	0x00, 0xf5, 0x21, 0x00


	//----- nvinfo : EIATTR_KPARAM_INFO
	.align		4
.L_16:
        /*0028*/ 	.byte	0x04, 0x17
        /*002a*/ 	.short	(.L_18 - .L_17)
.L_17:
        /*002c*/ 	.word	0x00000000
        /*0030*/ 	.short	0x0002
        /*0032*/ 	.short	0x0004
        /*0034*/ 	.byte	0x00, 0xf0, 0x11, 0x00


	//----- nvinfo : EIATTR_KPARAM_INFO
	.align		4
.L_18:
        /*0038*/ 	.byte	0x04, 0x17
        /*003a*/ 	.short	(.L_20 - .L_19)
.L_19:
        /*003c*/ 	.word	0x00000000
        /*0040*/ 	.short	0x0001
        /*0042*/ 	.short	0x0002
        /*0044*/ 	.byte	0x00, 0xf0, 0x09, 0x00


	//----- nvinfo : EIATTR_KPARAM_INFO
	.align		4
.L_20:
        /*0048*/ 	.byte	0x04, 0x17
        /*004a*/ 	.short	(.L_22 - .L_21)
.L_21:
        /*004c*/ 	.word	0x00000000
        /*0050*/ 	.short	0x0000
        /*0052*/ 	.short	0x0000
        /*0054*/ 	.byte	0x00, 0xf0, 0x09, 0x00


	//----- nvinfo : EIATTR_SPARSE_MMA_MASK
	.align		4
.L_22:
        /*0058*/ 	.byte	0x03, 0x50
        /*005a*/ 	.short	0x0000


	//----- nvinfo : EIATTR_MAXREG_COUNT
	.align		4
        /*005c*/ 	.byte	0x03, 0x1b
        /*005e*/ 	.short	0x00ff


	//----- nvinfo : EIATTR_MERCURY_ISA_VERSION
	.align		4
        /*0060*/ 	.byte	0x03, 0x5f
        /*0062*/ 	.short	0x0101


	//----- nvinfo : EIATTR_VRC_CTA_INIT_COUNT
	.align		4
        /*0064*/ 	.byte	0x02, 0x4a
	.zero		1
	.zero		1


	//----- nvinfo : EIATTR_EXIT_INSTR_OFFSETS
	.align		4
        /*0068*/ 	.byte	0x04, 0x1c
        /*006a*/ 	.short	(.L_24 - .L_23)


	//   ....[0]....
.L_23:
        /*006c*/ 	.word	0x000004b0


	//   ....[1]....
        /*0070*/ 	.word	0x00000590


	//   ....[2]....
        /*0074*/ 	.word	0x00000df0


	//   ....[3]....
        /*0078*/ 	.word	0x00000e60


	//   ....[4]....
        /*007c*/ 	.word	0x00000ed0


	//   ....[5]....
        /*0080*/ 	.word	0x000011b0


	//   ....[6]....
        /*0084*/ 	.word	0x00001300


	//   ....[7]....
        /*0088*/ 	.word	0x000013f0


	//   ....[8]....
        /*008c*/ 	.word	0x000014c0


	//----- nvinfo : EIATTR_CBANK_PARAM_SIZE
	.align		4
.L_24:
        /*0090*/ 	.byte	0x03, 0x19
        /*0092*/ 	.short	0x0018


	//----- nvinfo : EIATTR_PARAM_CBANK
	.align		4
        /*0094*/ 	.byte	0x04, 0x0a
        /*0096*/ 	.short	(.L_26 - .L_25)
	.align		4
.L_25:
        /*0098*/ 	.word	index@(.nv.constant0._Z22bruteForceStage2KernelttiPiS_)
        /*009c*/ 	.short	0x0380
        /*009e*/ 	.short	0x0018


	//----- nvinfo : EIATTR_SW_WAR
	.align		4
.L_26:
        /*00a0*/ 	.byte	0x04, 0x36
        /*00a2*/ 	.short	(.L_28 - .L_27)
.L_27:
        /*00a4*/ 	.word	0x00000008
.L_28:


//--------------------- .nv.callgraph             --------------------------
	.section	.nv.callgraph,"",@"SHT_CUDA_CALLGRAPH"
	.align	4
	.sectionentsize	8
	.align		4
        /*0000*/ 	.word	0x00000000
	.align		4
        /*0004*/ 	.word	0xffffffff
	.align		4
        /*0008*/ 	.word	0x00000000
	.align		4
        /*000c*/ 	.word	0xfffffffe
	.align		4
        /*0010*/ 	.word	0x00000000
	.align		4
        /*0014*/ 	.word	0xfffffffd
	.align		4
        /*0018*/ 	.word	0x00000000
	.align		4
        /*001c*/ 	.word	0xfffffffc


//--------------------- .nv.constant3             --------------------------
	.section	.nv.constant3,"a",@progbits
	.align	4
.nv.constant3:
	.type		d_allowedMoves,@object
	.size		d_allowedMoves,(d_cornerPermutation - d_allowedMoves)
d_allowedMoves:
        /*0000*/ 	.byte	0x00, 0x00, 0x00, 0x00, 0x01, 0x00, 0x00, 0x00, 0x02, 0x00, 0x00, 0x00, 0x03, 0x00, 0x00, 0x00
        /*0010*/ 	.byte	0x04, 0x00, 0x00, 0x00, 0x05, 0x00, 0x00, 0x00, 0x09, 0x00, 0x00, 0x00, 0x0a, 0x00, 0x00, 0x00
        /*0020*/ 	.byte	0x0b, 0x00, 0x00, 0x00, 0x0c, 0x00, 0x00, 0x00, 0x0d, 0x00, 0x00, 0x00, 0x0e, 0x00, 0x00, 0x00
        /*0030*/ 	.byte	0x07, 0x00, 0x00, 0x00, 0x10, 0x00, 0x00, 0x00
	.type		d_cornerPermutation,@object
	.size		d_cornerPermutation,(d_cornerTwist - d_cornerPermutation)
d_cornerPermutation:
        /*0038*/ 	.byte	0x03, 0x00, 0x00, 0x00, 0x00, 0x00, 0x00, 0x00, 0x01, 0x00, 0x00, 0x00, 0x02, 0x00, 0x00, 0x00
        /* <DEDUP_REMOVED lines=35> */
	.type		d_cornerTwist,@object
	.size		d_cornerTwist,(d_edgePermutation - d_cornerTwist)
d_cornerTwist:
        /* <DEDUP_REMOVED lines=36> */
	.type		d_edgePermutation,@object
	.size		d_edgePermutation,(d_targetSliceMask - d_edgePermutation)
d_edgePermutation:
        /* <DEDUP_REMOVED lines=54> */
	.type		d_targetSliceMask,@object
	.size		d_targetSliceMask,(.L_4 - d_targetSliceMask)
d_targetSliceMask:
        /*0818*/ 	.byte	0x00, 0x0f
.L_4:


//--------------------- .text._Z22bruteForceStage2KernelttiPiS_ --------------------------
	.section	.text._Z22bruteForceStage2KernelttiPiS_,"ax",@progbits
	.align	128
        .global         _Z22bruteForceStage2KernelttiPiS_
        .type           _Z22bruteForceStage2KernelttiPiS_,@function
        .size           _Z22bruteForceStage2KernelttiPiS_,(.L_x_15 - _Z22bruteForceStage2KernelttiPiS_)
        .other          _Z22bruteForceStage2KernelttiPiS_,@"STO_CUDA_ENTRY STV_DEFAULT"
_Z22bruteForceStage2KernelttiPiS_:
.text._Z22bruteForceStage2KernelttiPiS_:
[----:B------:R-:W0:Y:S01]  /*0000*/  LDC R1, c[0x0][0x37c] ;  /* 0x0000df00ff017b82 */ /* 0x000e220000000800 */
[----:B------:R-:W1:Y:S01]  /*0010*/  LDCU UR5, c[0x0][0x384] ;  /* 0x00007080ff0577ac */ /* 0x000e620008000800 */
[----:B------:R-:W2:Y:S06]  /*0020*/  S2R R3, SR_TID.X ;  /* 0x0000000000037919 */ /* 0x000eac0000002100 */
[----:B------:R-:W2:Y:S01]  /*0030*/  S2UR UR4, SR_CTAID.X ;  /* 0x00000000000479c3 */ /* 0x000ea20000002500 */
[----:B0-----:R-:W-:Y:S01]  /*0040*/  VIADD R1, R1, 0xffffffd8 ;  /* 0xffffffd801017836 */ /* 0x001fe20000000000 */
[----:B------:R-:W0:Y:S01]  /*0050*/  LDCU.U16 UR6, c[0x0][0x380] ;  /* 0x00007000ff0677ac */ /* 0x000e220008000400 */
[----:B------:R-:W3:Y:S05]  /*0060*/  LDCU.U16 UR7, c[0x0][0x382] ;  /* 0x00007040ff0777ac */ /* 0x000eea0008000400 */
[----:B------:R-:W2:Y:S01]  /*0070*/  LDC R2, c[0x0][0x360] ;  /* 0x0000d800ff027b82 */ /* 0x000ea20000000800 */
[----:B-1----:R-:W-:Y:S01]  /*0080*/  IMAD.U32 R19, RZ, RZ, UR5 ;  /* 0x00000005ff137e24 */ /* 0x002fe2000f8e00ff */
[----:B------:R-:W-:Y:S01]  /*0090*/  UMOV UR5, 0x1 ;  /* 0x0000000100057882 */ /* 0x000fe20000000000 */
[----:B0-----:R-:W-:-:S03]  /*00a0*/  IMAD.U32 R21, RZ, RZ, UR6 ;  /* 0x00000006ff157e24 */ /* 0x001fc6000f8e00ff */
[----:B------:R-:W-:Y:S01]  /*00b0*/  ISETP.GE.AND P1, PT, R19, 0x1, PT ;  /* 0x000000011300780c */ /* 0x000fe20003f26270 */
[----:B---3--:R-:W-:Y:S02]  /*00c0*/  IMAD.U32 R22, RZ, RZ, UR7 ;  /* 0x00000007ff167e24 */ /* 0x008fe4000f8e00ff */
[----:B--2---:R-:W-:Y:S01]  /*00d0*/  IMAD R2, R2, UR4, R3 ;  /* 0x0000000402027c24 */ /* 0x004fe2000f8e0203 */
[----:B------:R-:W-:Y:S01]  /*00e0*/  UMOV UR4, URZ ;  /* 0x000000ff00047c82 */ /* 0x000fe20008000000 */
[----:B------:R-:W-:-:S08]  /*00f0*/  IMAD.MOV.U32 R3, RZ, RZ, RZ ;  /* 0x000000ffff037224 */ /* 0x000fd000078e00ff */
[----:B------:R-:W-:Y:S05]  /*0100*/  @!P1 BRA `(.L_x_0) ;  /* 0x0000000000dc9947 */ /* 0x000fea0003800000 */
[C---:B------:R-:W-:Y:S01]  /*0110*/  ISETP.GE.U32.AND P0, PT, R19.reuse, 0x4, PT ;  /* 0x000000041300780c */ /* 0x040fe20003f06070 */
[----:B------:R-:W-:Y:S01]  /*0120*/  UMOV UR5, 0x1 ;  /* 0x0000000100057882 */ /* 0x000fe20000000000 */
[----:B------:R-:W-:Y:S01]  /*0130*/  UMOV UR4, URZ ;  /* 0x000000ff00047c82 */ /* 0x000fe20008000000 */
[----:B------:R-:W-:-:S10]  /*0140*/  LOP3.LUT R0, R19, 0x3, RZ, 0xc0, !PT ;  /* 0x0000000313007812 */ /* 0x000fd400078ec0ff */
[----:B------:R-:W-:Y:S05]  /*0150*/  @!P0 BRA `(.L_x_1) ;  /* 0x0000000000a08947 */ /* 0x000fea0003800000 */
[----:B------:R-:W-:Y:S01]  /*0160*/  LOP3.LUT R4, R19, 0x7ffffffc, RZ, 0xc0, !PT ;  /* 0x7ffffffc13047812 */ /* 0x000fe200078ec0ff */
[----:B------:R-:W-:Y:S01]  /*0170*/  UMOV UR5, 0x1 ;  /* 0x0000000100057882 */ /* 0x000fe20000000000 */
[----:B------:R-:W-:-:S03]  /*0180*/  UMOV UR4, URZ ;  /* 0x000000ff00047c82 */ /* 0x000fc60008000000 */
[----:B------:R-:W-:-:S05]  /*0190*/  IMAD.MOV R4, RZ, RZ, -R4 ;  /* 0x000000ffff047224 */ /* 0x000fca00078e0a04 */
[----:B------:R-:W-:-:S13]  /*01a0*/  ISETP.GE.AND P0, PT, R4, RZ, PT ;  /* 0x000000ff0400720c */ /* 0x000fda0003f06270 */
[----:B------:R-:W-:Y:S05]  /*01b0*/  @P0 BRA `(.L_x_2) ;  /* 0x00000000006c0947 */ /* 0x000fea0003800000 */
[----:B------:R-:W-:Y:S01]  /*01c0*/  IMAD.MOV R5, RZ, RZ, -R4 ;  /* 0x000000ffff057224 */ /* 0x000fe200078e0a04 */
[----:B------:R-:W-:-:S04]  /*01d0*/  PLOP3.LUT P0, PT, PT, PT, PT, 0x80, 0x8 ;  /* 0x000000000008781c */ /* 0x000fc80003f0f070 */
[----:B------:R-:W-:-:S13]  /*01e0*/  ISETP.GT.AND P2, PT, R5, 0xc, PT ;  /* 0x0000000c0500780c */ /* 0x000fda0003f44270 */
[----:B------:R-:W-:Y:S05]  /*01f0*/  @!P2 BRA `(.L_x_3) ;  /* 0x000000000024a947 */ /* 0x000fea0003800000 */
[----:B------:R-:W-:-:S13]  /*0200*/  PLOP3.LUT P0, PT, PT, PT, PT, 0x8, 0x80 ;  /* 0x000000000080781c */ /* 0x000fda0003f0e170 */
.L_x_4:
[----:B------:R-:W-:Y:S01]  /*0210*/  VIADD R4, R4, 0x10 ;  /* 0x0000001004047836 */ /* 0x000fe20000000000 */
[----:B------:R-:W-:Y:S02]  /*0220*/  UIMAD UR4, UR4, 0x7d810000, URZ ;  /* 0x7d810000040478a4 */ /* 0x000fe4000f8e02ff */
[----:B------:R-:W-:Y:S02]  /*0230*/  UIMAD.WIDE.U32 UR6, UR5, 0x7d810000, URZ ;  /* 0x7d810000050678a5 */ /* 0x000fe4000f8e00ff */
[----:B------:R-:W-:Y:S01]  /*0240*/  ISETP.GE.AND P2, PT, R4, -0xc, PT ;  /* 0xfffffff40400780c */ /* 0x000fe20003f46270 */
[----:B------:R-:W-:-:S04]  /*0250*/  UIMAD UR4, UR5, 0x1e39a505, UR4 ;  /* 0x1e39a505050478a4 */ /* 0x000fc8000f8e0204 */
[----:B------:R-:W-:Y:S01]  /*0260*/  UIADD3 UR4, UPT, UPT, UR7, UR4, URZ ;  /* 0x0000000407047290 */ /* 0x000fe2000fffe0ff */
[----:B------:R-:W-:-:S07]  /*0270*/  UMOV UR5, UR6 ;  /* 0x0000000600057c82 */ /* 0x000fce0008000000 */
[----:B------:R-:W-:Y:S05]  /*0280*/  @!P2 BRA `(.L_x_4) ;  /* 0xfffffffc00e0a947 */ /* 0x000fea000383ffff */
.L_x_3:
[----:B------:R-:W-:-:S05]  /*0290*/  IMAD.MOV R5, RZ, RZ, -R4 ;  /* 0x000000ffff057224 */ /* 0x000fca00078e0a04 */
[----:B------:R-:W-:-:S13]  /*02a0*/  ISETP.GT.AND P2, PT, R5, 0x4, PT ;  /* 0x000000040500780c */ /* 0x000fda0003f44270 */
[----:B------:R-:W-:Y:S05]  /*02b0*/  @!P2 BRA `(.L_x_5) ;  /* 0x000000000024a947 */ /* 0x000fea0003800000 */
[----:B------:R-:W-:Y:S01]  /*02c0*/  UIMAD.WIDE.U32 UR6, UR5, 0x9610, URZ ;  /* 0x00009610050678a5 */ /* 0x000fe2000f8e00ff */
[----:B------:R-:W-:Y:S01]  /*02d0*/  PLOP3.LUT P0, PT, PT, PT, PT, 0x8, 0x80 ;  /* 0x000000000080781c */ /* 0x000fe20003f0e170 */
[----:B------:R-:W-:Y:S01]  /*02e0*/  UIMAD UR4, UR4, 0x9610, URZ ;  /* 0x00009610040478a4 */ /* 0x000fe2000f8e02ff */
[----:B------:R-:W-:-:S03]  /*02f0*/  VIADD R4, R4, 0x8 ;  /* 0x0000000804047836 */ /* 0x000fc60000000000 */
[----:B------:R-:W-:Y:S02]  /*0300*/  UIADD3 UR4, UPT, UPT, UR7, UR4, URZ ;  /* 0x0000000407047290 */ /* 0x000fe4000fffe0ff */
[----:B------:R-:W-:Y:S02]  /*0310*/  UIMAD.WIDE.U32 UR6, UR6, 0x9610, URZ ;  /* 0x00009610060678a5 */ /* 0x000fe4000f8e00ff */
[----:B------:R-:W-:-:S04]  /*0320*/  UIMAD UR4, UR4, 0x9610, URZ ;  /* 0x00009610040478a4 */ /* 0x000fc8000f8e02ff */
[----:B------:R-:W-:Y:S01]  /*0330*/  UIADD3 UR4, UPT, UPT, UR7, UR4, URZ ;  /* 0x0000000407047290 */ /* 0x000fe2000fffe0ff */
[----:B------:R-:W-:-:S11]  /*0340*/  UMOV UR5, UR6 ;  /* 0x0000000600057c82 */ /* 0x000fd60008000000 */
.L_x_5:
[----:B------:R-:W-:-:S13]  /*0350*/  ISETP.NE.OR P0, PT, R4, RZ, P0 ;  /* 0x000000ff0400720c */ /* 0x000fda0000705670 */
[----:B------:R-:W-:Y:S05]  /*0360*/  @!P0 BRA `(.L_x_1) ;  /* 0x00000000001c8947 */ /* 0x000fea0003800000 */
.L_x_2:
[----:B------:R-:W-:Y:S01]  /*0370*/  VIADD R4, R4, 0x4 ;  /* 0x0000000404047836 */ /* 0x000fe20000000000 */
[----:B------:R-:W-:Y:S02]  /*0380*/  UIMAD.WIDE.U32 UR6, UR5, 0x9610, URZ ;  /* 0x00009610050678a5 */ /* 0x000fe4000f8e00ff */
[----:B------:R-:W-:Y:S02]  /*0390*/  UIMAD UR4, UR4, 0x9610, URZ ;  /* 0x00009610040478a4 */ /* 0x000fe4000f8e02ff */
[----:B------:R-:W-:Y:S02]  /*03a0*/  ISETP.NE.AND P0, PT, R4, RZ, PT ;  /* 0x000000ff0400720c */ /* 0x000fe40003f05270 */
[----:B------:R-:W-:Y:S01]  /*03b0*/  UIADD3 UR4, UPT, UPT, UR7, UR4, URZ ;  /* 0x0000000407047290 */ /* 0x000fe2000fffe0ff */
[----:B------:R-:W-:-:S10]  /*03c0*/  UMOV UR5, UR6 ;  /* 0x0000000600057c82 */ /* 0x000fd40008000000 */
[----:B------:R-:W-:Y:S05]  /*03d0*/  @P0 BRA `(.L_x_2) ;  /* 0xfffffffc00e40947 */ /* 0x000fea000383ffff */
.L_x_1:
[----:B------:R-:W-:-:S13]  /*03e0*/  ISETP.NE.AND P0, PT, R0, RZ, PT ;  /* 0x000000ff0000720c */ /* 0x000fda0003f05270 */
[----:B------:R-:W-:Y:S05]  /*03f0*/  @!P0 BRA `(.L_x_0) ;  /* 0x0000000000208947 */ /* 0x000fea0003800000 */
[----:B------:R-:W-:-:S07]  /*0400*/  IMAD.MOV R0, RZ, RZ, -R0 ;  /* 0x000000ffff007224 */ /* 0x000fce00078e0a00 */
.L_x_6:
[----:B------:R-:W-:Y:S01]  /*0410*/  VIADD R0, R0, 0x1 ;  /* 0x0000000100007836 */ /* 0x000fe20000000000 */
[----:B------:R-:W-:Y:S02]  /*0420*/  UIMAD.WIDE.U32 UR6, UR5, 0xe, URZ ;  /* 0x0000000e050678a5 */ /* 0x000fe4000f8e00ff */
[----:B------:R-:W-:Y:S02]  /*0430*/  UIMAD UR4, UR4, 0xe, URZ ;  /* 0x0000000e040478a4 */ /* 0x000fe4000f8e02ff */
[----:B------:R-:W-:Y:S02]  /*0440*/  ISETP.NE.AND P0, PT, R0, RZ, PT ;  /* 0x000000ff0000720c */ /* 0x000fe40003f05270 */
[----:B------:R-:W-:Y:S01]  /*0450*/  UIADD3 UR4, UPT, UPT, UR7, UR4, URZ ;  /* 0x0000000407047290 */ /* 0x000fe2000fffe0ff */
[----:B------:R-:W-:-:S10]  /*0460*/  UMOV UR5, UR6 ;  /* 0x0000000600057c82 */ /* 0x000fd40008000000 */
[----:B------:R-:W-:Y:S05]  /*0470*/  @P0 BRA `(.L_x_6) ;  /* 0xfffffffc00e40947 */ /* 0x000fea000383ffff */
.L_x_0:
[----:B------:R-:W-:Y:S01]  /*0480*/  IMAD.U32 R5, RZ, RZ, UR4 ;  /* 0x00000004ff057e24 */ /* 0x000fe2000f8e00ff */
[----:B------:R-:W-:-:S04]  /*0490*/  ISETP.LT.U32.AND P0, PT, R2, UR5, PT ;  /* 0x0000000502007c0c */ /* 0x000fc8000bf01070 */
[----:B------:R-:W-:-:S13]  /*04a0*/  ISETP.GT.U32.AND.EX P0, PT, R5, R3, PT, P0 ;  /* 0x000000030500720c */ /* 0x000fda0003f04100 */
[----:B------:R-:W-:Y:S05]  /*04b0*/  @!P0 EXIT ;  /* 0x000000000000894d */ /* 0x000fea0003800000 */
[----:B------:R-:W-:Y:S05]  /*04c0*/  @!P1 BRA `(.L_x_7) ;  /* 0x0000000800409947 */ /* 0x000fea0003800000 */
[----:B------:R-:W0:Y:S01]  /*04d0*/  LDC R19, c[0x0][0x384] ;  /* 0x0000e100ff137b82 */ /* 0x000e220000000800 */
[----:B------:R-:W-:Y:S02]  /*04e0*/  IMAD.MOV.U32 R5, RZ, RZ, -0x1 ;  /* 0xffffffffff057424 */ /* 0x000fe400078e00ff */
[----:B------:R-:W-:-:S07]  /*04f0*/  IMAD.MOV.U32 R0, RZ, RZ, RZ ;  /* 0x000000ffff007224 */ /* 0x000fce00078e00ff */
.L_x_8:
[----:B------:R-:W-:-:S05]  /*0500*/  SHF.R.U32.HI R3, RZ, 0x1, R2 ;  /* 0x00000001ff037819 */ /* 0x000fca0000011602 */
[----:B------:R-:W-:-:S05]  /*0510*/  IMAD.HI.U32 R3, R3, -0x6db6db6d, RZ ;  /* 0x9249249303037827 */ /* 0x000fca00078e00ff */
[----:B------:R-:W-:-:S05]  /*0520*/  SHF.R.U32.HI R20, RZ, 0x2, R3 ;  /* 0x00000002ff147819 */ /* 0x000fca0000011603 */
[----:B------:R-:W-:-:S04]  /*0530*/  IMAD R2, R20, -0xe, R2 ;  /* 0xfffffff214027824 */ /* 0x000fc800078e0202 */
[----:B------:R-:W-:-:S04]  /*0540*/  IMAD.SHL.U32 R2, R2, 0x4, RZ ;  /* 0x0000000402027824 */ /* 0x000fc800078e00ff */
[----:B------:R-:W1:Y:S02]  /*0550*/  LDC R12, c[0x3][R2] ;  /* 0x00c00000020c7b82 */ /* 0x000e640000000800 */
[----:B-1----:R-:W-:-:S05]  /*0560*/  IMAD.HI R18, R12, 0x55555556, RZ ;  /* 0x555555560c127827 */ /* 0x002fca00078e02ff */
[----:B------:R-:W-:-:S04]  /*0570*/  LEA.HI R18, R18, R18, RZ, 0x1 ;  /* 0x0000001212127211 */ /* 0x000fc800078f08ff */
[----:B------:R-:W-:-:S13]  /*0580*/  ISETP.NE.AND P0, PT, R18, R5, PT ;  /* 0x000000051200720c */ /* 0x000fda0003f05270 */
[----:B------:R-:W-:Y:S05]  /*0590*/  @!P0 EXIT ;  /* 0x000000000000894d */ /* 0x000fea0003800000 */
[----:B------:R-:W-:Y:S01]  /*05a0*/  IMAD.SHL.U32 R24, R12, 0x20, RZ ;  /* 0x000000200c187824 */ /* 0x000fe200078e00ff */
[----:B------:R-:W-:Y:S01]  /*05b0*/  LOP3.LUT R21, R21, 0xffff, RZ, 0xc0, !PT ;  /* 0x0000ffff15157812 */ /* 0x000fe200078ec0ff */
[----:B------:R-:W-:Y:S01]  /*05c0*/  IMAD.MOV.U32 R23, RZ, RZ, 0x4b8 ;  /* 0x000004b8ff177424 */ /* 0x000fe200078e00ff */
[----:B------:R-:W-:Y:S01]  /*05d0*/  LOP3.LUT R22, R22, 0xffff, RZ, 0xc0, !PT ;  /* 0x0000ffff16167812 */ /* 0x000fe200078ec0ff */
[----:B------:R-:W1:Y:S02]  /*05e0*/  LDC.64 R6, c[0x3][R24+0x38] ;  /* 0x00c00e0018067b82 */ /* 0x000e640000000a00 */
[----:B------:R-:W-:-:S06]  /*05f0*/  IMAD R23, R12, 0x30, R23 ;  /* 0x000000300c177824 */ /* 0x000fcc00078e0217 */
[----:B------:R-:W2:Y:S08]  /*0600*/  LDC.64 R4, c[0x3][R24+0x40] ;  /* 0x00c0100018047b82 */ /* 0x000eb00000000a00 */
[----:B------:R-:W3:Y:S08]  /*0610*/  LDC.64 R2, c[0x3][R24+0x278] ;  /* 0x00c09e0018027b82 */ /* 0x000ef00000000a00 */
[----:B------:R-:W4:Y:S08]  /*0620*/  LDC.64 R8, c[0x3][R24+0x280] ;  /* 0x00c0a00018087b82 */ /* 0x000f300000000a00 */
[----:B------:R-:W5:Y:S08]  /*0630*/  LDC.64 R10, c[0x3][R23] ;  /* 0x00c00000170a7b82 */ /* 0x000f700000000a00 */
[----:B------:R-:W0:Y:S01]  /*0640*/  LDC.64 R16, c[0x3][R23+0x8] ;  /* 0x00c0020017107b82 */ /* 0x000e220000000a00 */
[----:B-1----:R-:W-:-:S02]  /*0650*/  IMAD.SHL.U32 R6, R6, 0x2, RZ ;  /* 0x0000000206067824 */ /* 0x002fc400078e00ff */
[----:B------:R-:W-:-:S03]  /*0660*/  IMAD.SHL.U32 R14, R7, 0x2, RZ ;  /* 0x00000002070e7824 */ /* 0x000fc600078e00ff */
[--C-:B------:R-:W-:Y:S02]  /*0670*/  SHF.R.U32.HI R6, RZ, R6, R21.reuse ;  /* 0x00000006ff067219 */ /* 0x100fe40000011615 */
[----:B------:R-:W-:Y:S01]  /*0680*/  SHF.R.U32.HI R14, RZ, R14, R21 ;  /* 0x0000000eff0e7219 */ /* 0x000fe20000011615 */
[----:B--2---:R-:W-:Y:S01]  /*0690*/  IMAD.SHL.U32 R4, R4, 0x2, RZ ;  /* 0x0000000204047824 */ /* 0x004fe200078e00ff */
[----:B------:R-:W-:-:S04]  /*06a0*/  LOP3.LUT R25, R6, 0x3, RZ, 0xc0, !PT ;  /* 0x0000000306197812 */ /* 0x000fc800078ec0ff */
[----:B------:R-:W-:Y:S02]  /*06b0*/  SHF.R.U32.HI R7, RZ, R4, R21 ;  /* 0x00000004ff077219 */ /* 0x000fe40000011615 */
[----:B------:R-:W-:Y:S01]  /*06c0*/  LOP3.LUT R4, R14, 0x3, RZ, 0xc0, !PT ;  /* 0x000000030e047812 */ /* 0x000fe200078ec0ff */
[----:B---3--:R-:W-:Y:S01]  /*06d0*/  IMAD.IADD R25, R25, 0x1, R2 ;  /* 0x0000000119197824 */ /* 0x008fe200078e0202 */
[----:B------:R-:W-:Y:S01]  /*06e0*/  LOP3.LUT R13, R7, 0x3, RZ, 0xc0, !PT ;  /* 0x00000003070d7812 */ /* 0x000fe200078ec0ff */
[----:B------:R-:W-:Y:S02]  /*06f0*/  IMAD R7, R0, 0x4, R1 ;  /* 0x0000000400077824 */ /* 0x000fe400078e0201 */
[----:B------:R-:W-:Y:S02]  /*0700*/  IMAD.IADD R4, R4, 0x1, R3 ;  /* 0x0000000104047824 */ /* 0x000fe400078e0203 */
[----:B------:R-:W-:Y:S01]  /*0710*/  IMAD.HI R6, R25, 0x55555556, RZ ;  /* 0x5555555619067827 */ /* 0x000fe200078e02ff */
[----:B------:R-:W1:Y:S01]  /*0720*/  LDC.64 R2, c[0x3][R24+0x48] ;  /* 0x00c0120018027b82 */ /* 0x000e620000000a00 */
[----:B------:R2:W-:Y:S02]  /*0730*/  STL [R7], R12 ;  /* 0x0000000c07007387 */ /* 0x0005e40000100800 */
[----:B----4-:R-:W-:Y:S01]  /*0740*/  IMAD.IADD R8, R13, 0x1, R8 ;  /* 0x000000010d087824 */ /* 0x010fe200078e0208 */
[----:B------:R-:W-:Y:S01]  /*0750*/  LEA.HI R6, R6, R6, RZ, 0x1 ;  /* 0x0000000606067211 */ /* 0x000fe200078f08ff */
[----:B------:R-:W-:-:S04]  /*0760*/  IMAD.HI R13, R4, 0x55555556, RZ ;  /* 0x55555556040d7827 */ /* 0x000fc800078e02ff */
[----:B------:R-:W-:Y:S01]  /*0770*/  IMAD.HI R14, R8, 0x55555556, RZ ;  /* 0x55555556080e7827 */ /* 0x000fe200078e02ff */
[----:B------:R-:W-:Y:S02]  /*0780*/  LEA.HI R13, R13, R13, RZ, 0x1 ;  /* 0x0000000d0d0d7211 */ /* 0x000fe400078f08ff */
[----:B-----5:R-:W-:Y:S01]  /*0790*/  SHF.R.U32.HI R11, RZ, R11, R22 ;  /* 0x0000000bff0b7219 */ /* 0x020fe20000011616 */
[----:B------:R-:W-:Y:S01]  /*07a0*/  IMAD R25, R6, -0x3, R25 ;  /* 0xfffffffd06197824 */ /* 0x000fe200078e0219 */
[----:B------:R-:W-:Y:S01]  /*07b0*/  LEA.HI R15, R14, R14, RZ, 0x1 ;  /* 0x0000000e0e0f7211 */ /* 0x000fe200078f08ff */
[----:B------:R-:W-:Y:S01]  /*07c0*/  IMAD R13, R13, -0x3, R4 ;  /* 0xfffffffd0d0d7824 */ /* 0x000fe200078e0204 */
[----:B------:R-:W-:Y:S01]  /*07d0*/  SHF.L.U32 R6, R5, 0x1, RZ ;  /* 0x0000000105067819 */ /* 0x000fe200000006ff */
[----:B------:R-:W-:Y:S01]  /*07e0*/  IMAD.SHL.U32 R11, R11, 0x2, RZ ;  /* 0x000000020b0b7824 */ /* 0x000fe200078e00ff */
[----:B------:R-:W3:Y:S01]  /*07f0*/  LDC.64 R4, c[0x3][R23+0x10] ;  /* 0x00c0040017047b82 */ /* 0x000ee20000000a00 */
[----:B------:R-:W-:Y:S01]  /*0800*/  IMAD R8, R15, -0x3, R8 ;  /* 0xfffffffd0f087824 */ /* 0x000fe200078e0208 */
[----:B--2---:R-:W-:Y:S01]  /*0810*/  SHF.R.U32.HI R12, RZ, R6, R21 ;  /* 0x00000006ff0c7219 */ /* 0x004fe20000011615 */
[----:B------:R-:W-:Y:S01]  /*0820*/  VIADD R0, R0, 0x1 ;  /* 0x0000000100007836 */ /* 0x000fe20000000000 */
[----:B------:R-:W-:Y:S01]  /*0830*/  SHF.R.U32.HI R14, RZ, R10, R22 ;  /* 0x0000000aff0e7219 */ /* 0x000fe20000011616 */
[----:B------:R-:W-:Y:S01]  /*0840*/  IMAD.SHL.U32 R10, R13, 0x4, RZ ;  /* 0x000000040d0a7824 */ /* 0x000fe200078e00ff */
[----:B------:R-:W-:Y:S01]  /*0850*/  LOP3.LUT R12, R12, 0x3, RZ, 0xc0, !PT ;  /* 0x000000030c0c7812 */ /* 0x000fe200078ec0ff */
[----:B------:R-:W-:Y:S01]  /*0860*/  IMAD.SHL.U32 R8, R8, 0x10, RZ ;  /* 0x0000001008087824 */ /* 0x000fe200078e00ff */
[----:B------:R-:W2:Y:S01]  /*0870*/  LDC.64 R6, c[0x3][R24+0x288] ;  /* 0x00c0a20018067b82 */ /* 0x000ea20000000a00 */
[----:B------:R-:W-:-:S02]  /*0880*/  LOP3.LUT R14, R14, 0x1, RZ, 0xc0, !PT ;  /* 0x000000010e0e7812 */ /* 0x000fc400078ec0ff */
[----:B------:R-:W-:Y:S01]  /*0890*/  IMAD.IADD R26, R12, 0x1, R9 ;  /* 0x000000010c1a7824 */ /* 0x000fe200078e0209 */
[----:B------:R-:W-:Y:S02]  /*08a0*/  LOP3.LUT R25, R8, R10, R25, 0xfe, !PT ;  /* 0x0000000a08197212 */ /* 0x000fe400078efe19 */
[----:B------:R-:W-:Y:S01]  /*08b0*/  LOP3.LUT R14, R14, 0x2, R11, 0xf8, !PT ;  /* 0x000000020e0e7812 */ /* 0x000fe200078ef80b */
[----:B------:R-:W-:Y:S01]  /*08c0*/  IMAD.HI R12, R26, 0x55555556, RZ ;  /* 0x555555561a0c7827 */ /* 0x000fe200078e02ff */
[----:B------:R-:W4:Y:S01]  /*08d0*/  LDC.64 R8, c[0x3][R23+0x18] ;  /* 0x00c0060017087b82 */ /* 0x000f220000000a00 */
[--C-:B0-----:R-:W-:Y:S02]  /*08e0*/  SHF.R.U32.HI R16, RZ, R16, R22.reuse ;  /* 0x00000010ff107219 */ /* 0x101fe40000011616 */
[----:B------:R-:W-:Y:S02]  /*08f0*/  SHF.R.U32.HI R17, RZ, R17, R22 ;  /* 0x00000011ff117219 */ /* 0x000fe40000011616 */
[----:B------:R-:W-:Y:S01]  /*0900*/  LEA.HI R13, R12, R12, RZ, 0x1 ;  /* 0x0000000c0c0d7211 */ /* 0x000fe200078f08ff */
[----:B------:R-:W-:Y:S01]  /*0910*/  IMAD.SHL.U32 R15, R16, 0x4, RZ ;  /* 0x00000004100f7824 */ /* 0x000fe200078e00ff */
[----:B------:R-:W-:Y:S01]  /*0920*/  ISETP.NE.AND P0, PT, R0, R19, PT ;  /* 0x000000130000720c */ /* 0x000fe20003f05270 */
[----:B------:R-:W0:Y:S01]  /*0930*/  LDC.64 R10, c[0x3][R24+0x50] ;  /* 0x00c01400180a7b82 */ /* 0x000e220000000a00 */
[----:B------:R-:W-:-:S02]  /*0940*/  IMAD.SHL.U32 R17, R17, 0x8, RZ ;  /* 0x0000000811117824 */ /* 0x000fc400078e00ff */
[----:B------:R-:W-:Y:S01]  /*0950*/  LOP3.LUT R16, R14, 0x4, R15, 0xf8, !PT ;  /* 0x000000040e107812 */ /* 0x000fe200078ef80f */
[----:B------:R-:W-:Y:S02]  /*0960*/  IMAD R26, R13, -0x3, R26 ;  /* 0xfffffffd0d1a7824 */ /* 0x000fe400078e021a */
[----:B-1----:R-:W-:Y:S01]  /*0970*/  IMAD.SHL.U32 R28, R2, 0x2, RZ ;  /* 0x00000002021c7824 */ /* 0x002fe200078e00ff */
[----:B------:R-:W-:Y:S01]  /*0980*/  LOP3.LUT R2, R16, 0x8, R17, 0xf8, !PT ;  /* 0x0000000810027812 */ /* 0x000fe200078ef811 */
[----:B------:R-:W1:Y:S01]  /*0990*/  LDC.64 R14, c[0x3][R24+0x290] ;  /* 0x00c0a400180e7b82 */ /* 0x000e620000000a00 */
[----:B------:R-:W-:Y:S02]  /*09a0*/  IMAD.SHL.U32 R26, R26, 0x40, RZ ;  /* 0x000000401a1a7824 */ /* 0x000fe400078e00ff */
[----:B------:R-:W-:-:S04]  /*09b0*/  SHF.R.U32.HI R28, RZ, R28, R21 ;  /* 0x0000001cff1c7219 */ /* 0x000fc80000011615 */
[----:B------:R-:W-:Y:S01]  /*09c0*/  LOP3.LUT R27, R28, 0x3, RZ, 0xc0, !PT ;  /* 0x000000031c1b7812 */ /* 0x000fe200078ec0ff */
[----:B------:R-:W5:Y:S08]  /*09d0*/  LDC.64 R12, c[0x3][R23+0x20] ;  /* 0x00c00800170c7b82 */ /* 0x000f700000000a00 */
[----:B------:R-:W5:Y:S01]  /*09e0*/  LDC.64 R16, c[0x3][R23+0x28] ;  /* 0x00c00a0017107b82 */ /* 0x000f620000000a00 */
[----:B---3--:R-:W-:-:S02]  /*09f0*/  SHF.R.U32.HI R4, RZ, R4, R22 ;  /* 0x00000004ff047219 */ /* 0x008fc40000011616 */
[----:B------:R-:W-:Y:S01]  /*0a00*/  SHF.R.U32.HI R5, RZ, R5, R22 ;  /* 0x00000005ff057219 */ /* 0x000fe20000011616 */
[----:B--2---:R-:W-:Y:S02]  /*0a10*/  IMAD.IADD R6, R27, 0x1, R6 ;  /* 0x000000011b067824 */ /* 0x004fe400078e0206 */
[----:B------:R-:W-:Y:S02]  /*0a20*/  IMAD.SHL.U32 R27, R4, 0x10, RZ ;  /* 0x00000010041b7824 */ /* 0x000fe400078e00ff */
[----:B------:R-:W-:Y:S02]  /*0a30*/  IMAD.SHL.U32 R4, R3, 0x2, RZ ;  /* 0x0000000203047824 */ /* 0x000fe400078e00ff */
[----:B------:R-:W-:Y:S01]  /*0a40*/  IMAD.SHL.U32 R5, R5, 0x20, RZ ;  /* 0x0000002005057824 */ /* 0x000fe200078e00ff */
[----:B------:R-:W-:Y:S01]  /*0a50*/  LOP3.LUT R2, R2, 0x10, R27, 0xf8, !PT ;  /* 0x0000001002027812 */ /* 0x000fe200078ef81b */
[----:B------:R-:W-:Y:S01]  /*0a60*/  IMAD.HI R3, R6, 0x55555556, RZ ;  /* 0x5555555606037827 */ /* 0x000fe200078e02ff */
[----:B------:R-:W-:-:S02]  /*0a70*/  SHF.R.U32.HI R4, RZ, R4, R21 ;  /* 0x00000004ff047219 */ /* 0x000fc40000011615 */
[--C-:B----4-:R-:W-:Y:S02]  /*0a80*/  SHF.R.U32.HI R8, RZ, R8, R22.reuse ;  /* 0x00000008ff087219 */ /* 0x110fe40000011616 */
[----:B------:R-:W-:Y:S02]  /*0a90*/  LOP3.LUT R4, R4, 0x3, RZ, 0xc0, !PT ;  /* 0x0000000304047812 */ /* 0x000fe400078ec0ff */
[----:B------:R-:W-:Y:S01]  /*0aa0*/  LOP3.LUT R2, R2, 0x20, R5, 0xf8, !PT ;  /* 0x0000002002027812 */ /* 0x000fe200078ef805 */
[----:B0-----:R-:W-:Y:S01]  /*0ab0*/  IMAD.SHL.U32 R10, R10, 0x2, RZ ;  /* 0x000000020a0a7824 */ /* 0x001fe200078e00ff */
[----:B------:R-:W-:Y:S01]  /*0ac0*/  SHF.R.U32.HI R9, RZ, R9, R22 ;  /* 0x00000009ff097219 */ /* 0x000fe20000011616 */
[----:B------:R-:W-:Y:S01]  /*0ad0*/  IMAD.SHL.U32 R5, R8, 0x40, RZ ;  /* 0x0000004008057824 */ /* 0x000fe200078e00ff */
[----:B------:R-:W-:Y:S01]  /*0ae0*/  LEA.HI R3, R3, R3, RZ, 0x1 ;  /* 0x0000000303037211 */ /* 0x000fe200078f08ff */
[----:B------:R-:W-:Y:S01]  /*0af0*/  IMAD.IADD R7, R4, 0x1, R7 ;  /* 0x0000000104077824 */ /* 0x000fe200078e0207 */
[----:B------:R-:W-:Y:S01]  /*0b00*/  SHF.R.U32.HI R10, RZ, R10, R21 ;  /* 0x0000000aff0a7219 */ /* 0x000fe20000011615 */
[----:B------:R-:W-:Y:S01]  /*0b10*/  IMAD.SHL.U32 R4, R11, 0x2, RZ ;  /* 0x000000020b047824 */ /* 0x000fe200078e00ff */
[----:B------:R-:W-:Y:S01]  /*0b20*/  LOP3.LUT R2, R2, 0x40, R5, 0xf8, !PT ;  /* 0x0000004002027812 */ /* 0x000fe200078ef805 */
[----:B------:R-:W-:Y:S01]  /*0b30*/  IMAD.SHL.U32 R9, R9, 0x80, RZ ;  /* 0x0000008009097824 */ /* 0x000fe200078e00ff */
[----:B------:R-:W-:Y:S01]  /*0b40*/  LOP3.LUT R5, R10, 0x3, RZ, 0xc0, !PT ;  /* 0x000000030a057812 */ /* 0x000fe200078ec0ff */
[----:B------:R-:W-:Y:S01]  /*0b50*/  IMAD R6, R3, -0x3, R6 ;  /* 0xfffffffd03067824 */ /* 0x000fe200078e0206 */
[----:B------:R-:W-:Y:S01]  /*0b60*/  SHF.R.U32.HI R21, RZ, R4, R21 ;  /* 0x00000004ff157219 */ /* 0x000fe20000011615 */
[----:B------:R-:W-:Y:S01]  /*0b70*/  IMAD.HI R3, R7, 0x55555556, RZ ;  /* 0x5555555607037827 */ /* 0x000fe200078e02ff */
[----:B------:R-:W-:-:S02]  /*0b80*/  LOP3.LUT R9, R2, 0x80, R9, 0xf8, !PT ;  /* 0x0000008002097812 */ /* 0x000fc400078ef809 */
[----:B------:R-:W-:Y:S01]  /*0b90*/  LOP3.LUT R8, R21, 0x3, RZ, 0xc0, !PT ;  /* 0x0000000315087812 */ /* 0x000fe200078ec0ff */
[----:B-1----:R-:W-:Y:S01]  /*0ba0*/  IMAD.IADD R14, R5, 0x1, R14 ;  /* 0x00000001050e7824 */ /* 0x002fe200078e020e */
[----:B------:R-:W-:Y:S01]  /*0bb0*/  LEA.HI R4, R3, R3, RZ, 0x1 ;  /* 0x0000000303047211 */ /* 0x000fe200078f08ff */
[----:B------:R-:W-:Y:S01]  /*0bc0*/  IMAD.SHL.U32 R6, R6, 0x100, RZ ;  /* 0x0000010006067824 */ /* 0x000fe200078e00ff */
[--C-:B-----5:R-:W-:Y:S01]  /*0bd0*/  SHF.R.U32.HI R12, RZ, R12, R22.reuse ;  /* 0x0000000cff0c7219 */ /* 0x120fe20000011616 */
[----:B------:R-:W-:Y:S01]  /*0be0*/  IMAD.HI R2, R14, 0x55555556, RZ ;  /* 0x555555560e027827 */ /* 0x000fe200078e02ff */
[--C-:B------:R-:W-:Y:S02]  /*0bf0*/  SHF.R.U32.HI R13, RZ, R13, R22.reuse ;  /* 0x0000000dff0d7219 */ /* 0x100fe40000011616 */
[----:B------:R-:W-:Y:S01]  /*0c00*/  SHF.L.U32 R12, R12, 0x8, RZ ;  /* 0x000000080c0c7819 */ /* 0x000fe200000006ff */
[----:B------:R-:W-:Y:S01]  /*0c10*/  IMAD.IADD R15, R8, 0x1, R15 ;  /* 0x00000001080f7824 */ /* 0x000fe200078e020f */
[----:B------:R-:W-:Y:S01]  /*0c20*/  LEA.HI R3, R2, R2, RZ, 0x1 ;  /* 0x0000000202037211 */ /* 0x000fe200078f08ff */
[----:B------:R-:W-:Y:S01]  /*0c30*/  IMAD R7, R4, -0x3, R7 ;  /* 0xfffffffd04077824 */ /* 0x000fe200078e0207 */
[----:B------:R-:W-:Y:S01]  /*0c40*/  SHF.R.U32.HI R16, RZ, R16, R22 ;  /* 0x00000010ff107219 */ /* 0x000fe20000011616 */
[----:B------:R-:W-:Y:S01]  /*0c50*/  IMAD.HI R2, R15, 0x55555556, RZ ;  /* 0x555555560f027827 */ /* 0x000fe200078e02ff */
[----:B------:R-:W-:-:S02]  /*0c60*/  LOP3.LUT R9, R9, 0x100, R12, 0xf8, !PT ;  /* 0x0000010009097812 */ /* 0x000fc400078ef80c */
[----:B------:R-:W-:Y:S01]  /*0c70*/  SHF.R.U32.HI R17, RZ, R17, R22 ;  /* 0x00000011ff117219 */ /* 0x000fe20000011616 */
[----:B------:R-:W-:Y:S01]  /*0c80*/  IMAD R3, R3, -0x3, R14 ;  /* 0xfffffffd03037824 */ /* 0x000fe200078e020e */
[----:B------:R-:W-:Y:S01]  /*0c90*/  LEA.HI R2, R2, R2, RZ, 0x1 ;  /* 0x0000000202027211 */ /* 0x000fe200078f08ff */
[----:B------:R-:W-:Y:S01]  /*0ca0*/  IMAD.SHL.U32 R4, R13, 0x200, RZ ;  /* 0x000002000d047824 */ /* 0x000fe200078e00ff */
[----:B------:R-:W-:Y:S01]  /*0cb0*/  LOP3.LUT R6, R6, R25, R26, 0xfe, !PT ;  /* 0x0000001906067212 */ /* 0x000fe200078efe1a */
[----:B------:R-:W-:Y:S02]  /*0cc0*/  IMAD.SHL.U32 R7, R7, 0x400, RZ ;  /* 0x0000040007077824 */ /* 0x000fe400078e00ff */
[----:B------:R-:W-:Y:S01]  /*0cd0*/  IMAD.SHL.U32 R3, R3, 0x1000, RZ ;  /* 0x0000100003037824 */ /* 0x000fe200078e00ff */
[----:B------:R-:W-:Y:S01]  /*0ce0*/  LOP3.LUT R4, R9, 0x200, R4, 0xf8, !PT ;  /* 0x0000020009047812 */ /* 0x000fe200078ef804 */
[----:B------:R-:W-:Y:S02]  /*0cf0*/  IMAD.IADD R2, R15, 0x1, R2 ;  /* 0x000000010f027824 */ /* 0x000fe400078e0202 */
[----:B------:R-:W-:Y:S01]  /*0d00*/  IMAD.SHL.U32 R5, R16, 0x400, RZ ;  /* 0x0000040010057824 */ /* 0x000fe200078e00ff */
[----:B------:R-:W-:Y:S01]  /*0d10*/  LOP3.LUT R3, R3, R6, R7, 0xfe, !PT ;  /* 0x0000000603037212 */ /* 0x000fe200078efe07 */
[----:B------:R-:W-:-:S02]  /*0d20*/  IMAD.SHL.U32 R2, R2, 0x4000, RZ ;  /* 0x0000400002027824 */ /* 0x000fc400078e00ff */
[----:B------:R-:W-:Y:S01]  /*0d30*/  IMAD.SHL.U32 R17, R17, 0x800, RZ ;  /* 0x0000080011117824 */ /* 0x000fe200078e00ff */
[----:B------:R-:W-:Y:S01]  /*0d40*/  LOP3.LUT R4, R4, 0x400, R5, 0xf8, !PT ;  /* 0x0000040004047812 */ /* 0x000fe200078ef805 */
[----:B------:R-:W-:Y:S01]  /*0d50*/  IMAD.MOV.U32 R5, RZ, RZ, R18 ;  /* 0x000000ffff057224 */ /* 0x000fe200078e0012 */
[----:B------:R-:W-:Y:S01]  /*0d60*/  LOP3.LUT R2, R3, R2, RZ, 0xfc, !PT ;  /* 0x0000000203027212 */ /* 0x000fe200078efcff */
[----:B------:R-:W-:Y:S01]  /*0d70*/  IMAD.MOV.U32 R3, RZ, RZ, RZ ;  /* 0x000000ffff037224 */ /* 0x000fe200078e00ff */
[----:B------:R-:W-:Y:S02]  /*0d80*/  LOP3.LUT R4, R4, 0x800, R17, 0xf8, !PT ;  /* 0x0000080004047812 */ /* 0x000fe400078ef811 */
[----:B------:R-:W-:Y:S01]  /*0d90*/  PRMT R21, R2, 0x7610, R21 ;  /* 0x0000761002157816 */ /* 0x000fe20000000015 */
[----:B------:R-:W-:Y:S01]  /*0da0*/  IMAD.MOV.U32 R2, RZ, RZ, R20 ;  /* 0x000000ffff027224 */ /* 0x000fe200078e0014 */
[----:B------:R-:W-:Y:S01]  /*0db0*/  PRMT R22, R4, 0x7610, R22 ;  /* 0x0000761004167816 */ /* 0x000fe20000000016 */
[----:B------:R-:W-:Y:S06]  /*0dc0*/  @P0 BRA `(.L_x_8) ;  /* 0xfffffff400cc0947 */ /* 0x000fec000383ffff */
.L_x_7:
[----:B------:R-:W-:-:S04]  /*0dd0*/  PRMT R0, R21, 0x9910, RZ ;  /* 0x0000991015007816 */ /* 0x000fc800000000ff */
[----:B------:R-:W-:-:S13]  /*0de0*/  ISETP.NE.AND P0, PT, R0, RZ, PT ;  /* 0x000000ff0000720c */ /* 0x000fda0003f05270 */
[----:B------:R-:W-:Y:S05]  /*0df0*/  @P0 EXIT ;  /* 0x000000000000094d */ /* 0x000fea0003800000 */
[----:B------:R-:W0:Y:S01]  /*0e00*/  LDCU.U16 UR5, c[0x3][0x818] ;  /* 0x00c10300ff0577ac */ /* 0x000e220008000400 */
[----:B------:R-:W1:Y:S01]  /*0e10*/  LDCU.U16 UR4, c[0x3][0x818] ;  /* 0x00c10300ff0477ac */ /* 0x000e620008000400 */
[----:B0-----:R-:W-:Y:S01]  /*0e20*/  LOP3.LUT R22, R22, UR5, RZ, 0xc0, !PT ;  /* 0x0000000516167c12 */ /* 0x001fe2000f8ec0ff */
[----:B-1----:R-:W-:-:S03]  /*0e30*/  UPRMT UR4, UR4, 0x9910, URZ ;  /* 0x0000991004047896 */ /* 0x002fc600080000ff */
[----:B------:R-:W-:-:S04]  /*0e40*/  PRMT R0, R22, 0x9910, RZ ;  /* 0x0000991016007816 */ /* 0x000fc800000000ff */
[----:B------:R-:W-:-:S13]  /*0e50*/  ISETP.NE.AND P0, PT, R0, UR4, PT ;  /* 0x0000000400007c0c */ /* 0x000fda000bf05270 */
[----:B------:R-:W-:Y:S05]  /*0e60*/  @P0 EXIT ;  /* 0x000000000000094d */ /* 0x000fea0003800000 */
[----:B------:R-:W0:Y:S01]  /*0e70*/  LDC.64 R2, c[0x0][0x390] ;  /* 0x0000e400ff027b82 */ /* 0x000e220000000a00 */
[----:B------:R-:W0:Y:S01]  /*0e80*/  LDCU.64 UR6, c[0x0][0x358] ;  /* 0x00006b00ff0677ac */ /* 0x000e220008000a00 */
[----:B------:R-:W-:-:S05]  /*0e90*/  IMAD.MOV.U32 R5, RZ, RZ, 0x1 ;  /* 0x00000001ff057424 */ /* 0x000fca00078e00ff */
[----:B0-----:R-:W2:Y:S01]  /*0ea0*/  ATOMG.E.EXCH.STRONG.GPU PT, R2, desc[UR6][R2.64], R5 ;  /* 0x80000005020279a8 */ /* 0x001ea2000c1ef106 */
[----:B------:R-:W-:-:S04]  /*0eb0*/  ISETP.GE.AND P0, PT, R19, 0x1, PT ;  /* 0x000000011300780c */ /* 0x000fc80003f06270 */
[----:B--2---:R-:W-:-:S13]  /*0ec0*/  ISETP.NE.OR P0, PT, R2, RZ, !P0 ;  /* 0x000000ff0200720c */ /* 0x004fda0004705670 */
[----:B------:R-:W-:Y:S05]  /*0ed0*/  @P0 EXIT ;  /* 0x000000000000094d */ /* 0x000fea0003800000 */
[C---:B------:R-:W-:Y:S01]  /*0ee0*/  ISETP.GE.U32.AND P1, PT, R19.reuse, 0x10, PT ;  /* 0x000000101300780c */ /* 0x040fe20003f26070 */
[----:B------:R-:W-:Y:S01]  /*0ef0*/  IMAD.MOV.U32 R0, RZ, RZ, RZ ;  /* 0x000000ffff007224 */ /* 0x000fe200078e00ff */
[----:B------:R-:W-:-:S04]  /*0f00*/  LOP3.LUT R25, R19, 0xf, RZ, 0xc0, !PT ;  /* 0x0000000f13197812 */ /* 0x000fc800078ec0ff */
[----:B------:R-:W-:-:S07]  /*0f10*/  ISETP.NE.AND P0, PT, R25, RZ, PT ;  /* 0x000000ff1900720c */ /* 0x000fce0003f05270 */
[----:B------:R-:W-:Y:S06]  /*0f20*/  @!P1 BRA `(.L_x_9) ;  /* 0x0000000000a09947 */ /* 0x000fec0003800000 */
[----:B------:R-:W0:Y:S01]  /*0f30*/  LDCU.64 UR4, c[0x0][0x388] ;  /* 0x00007100ff0477ac */ /* 0x000e220008000a00 */
[----:B------:R-:W-:Y:S01]  /*0f40*/  LOP3.LUT R0, R19, 0x7ffffff0, RZ, 0xc0, !PT ;  /* 0x7ffffff013007812 */ /* 0x000fe200078ec0ff */
[----:B------:R-:W-:-:S03]  /*0f50*/  VIADD R24, R1, 0x20 ;  /* 0x0000002001187836 */ /* 0x000fc60000000000 */
[----:B------:R-:W-:Y:S01]  /*0f60*/  IADD3 R18, PT, PT, -R0, RZ, RZ ;  /* 0x000000ff00127210 */ /* 0x000fe20007ffe1ff */
[----:B0-----:R-:W-:-:S04]  /*0f70*/  UIADD3 UR4, UP0, UPT, UR4, 0x20, URZ ;  /* 0x0000002004047890 */ /* 0x001fc8000ff1e0ff */
[----:B------:R-:W-:Y:S02]  /*0f80*/  UIADD3.X UR5, UPT, UPT, URZ, UR5, URZ, UP0, !UPT ;  /* 0x00000005ff057290 */ /* 0x000fe400087fe4ff */
[----:B------:R-:W-:-:S04]  /*0f90*/  IMAD.U32 R22, RZ, RZ, UR4 ;  /* 0x00000004ff167e24 */ /* 0x000fc8000f8e00ff */
[----:B------:R-:W-:-:S07]  /*0fa0*/  IMAD.U32 R23, RZ, RZ, UR5 ;  /* 0x00000005ff177e24 */ /* 0x000fce000f8e00ff */
.L_x_10:
[----:B0-----:R-:W2:Y:S04]  /*0fb0*/  LDL.64 R2, [R24+-0x20] ;  /* 0xffffe00018027983 */ /* 0x001ea80000100a00 */
[----:B------:R-:W3:Y:S04]  /*0fc0*/  LDL.64 R4, [R24+-0x18] ;  /* 0xffffe80018047983 */ /* 0x000ee80000100a00 */
[----:B------:R-:W4:Y:S04]  /*0fd0*/  LDL.64 R6, [R24+-0x10] ;  /* 0xfffff00018067983 */ /* 0x000f280000100a00 */
[----:B------:R-:W5:Y:S04]  /*0fe0*/  LDL.64 R8, [R24+-0x8] ;  /* 0xfffff80018087983 */ /* 0x000f680000100a00 */
[----:B------:R-:W5:Y:S04]  /*0ff0*/  LDL.64 R10, [R24] ;  /* 0x00000000180a7983 */ /* 0x000f680000100a00 */
[----:B------:R-:W5:Y:S04]  /*1000*/  LDL.64 R12, [R24+0x8] ;  /* 0x00000800180c7983 */ /* 0x000f680000100a00 */
[----:B------:R-:W5:Y:S04]  /*1010*/  LDL.64 R14, [R24+0x10] ;  /* 0x00001000180e7983 */ /* 0x000f680000100a00 */
[----:B------:R0:W5:Y:S01]  /*1020*/  LDL.64 R16, [R24+0x18] ;  /* 0x0000180018107983 */ /* 0x0001620000100a00 */
[----:B------:R-:W-:-:S02]  /*1030*/  IMAD.MOV.U32 R20, RZ, RZ, R22 ;  /* 0x000000ffff147224 */ /* 0x000fc400078e0016 */
[----:B------:R-:W-:Y:S02]  /*1040*/  IMAD.MOV.U32 R21, RZ, RZ, R23 ;  /* 0x000000ffff157224 */ /* 0x000fe400078e0017 */
[----:B------:R-:W-:Y:S01]  /*1050*/  VIADD R18, R18, 0x10 ;  /* 0x0000001012127836 */ /* 0x000fe20000000000 */
[----:B------:R-:W-:Y:S01]  /*1060*/  IADD3 R22, P2, PT, R20, 0x40, RZ ;  /* 0x0000004014167810 */ /* 0x000fe20007f5e0ff */
[----:B0-----:R-:W-:-:S03]  /*1070*/  VIADD R24, R24, 0x40 ;  /* 0x0000004018187836 */ /* 0x001fc60000000000 */
[----:B------:R-:W-:Y:S01]  /*1080*/  ISETP.NE.AND P1, PT, R18, RZ, PT ;  /* 0x000000ff1200720c */ /* 0x000fe20003f25270 */
[----:B------:R-:W-:Y:S01]  /*1090*/  IMAD.X R23, RZ, RZ, R21, P2 ;  /* 0x000000ffff177224 */ /* 0x000fe200010e0615 */
[----:B--2---:R0:W-:Y:S04]  /*10a0*/  STG.E desc[UR6][R20.64+-0x20], R2 ;  /* 0xffffe00214007986 */ /* 0x0041e8000c101906 */
[----:B------:R0:W-:Y:S04]  /*10b0*/  STG.E desc[UR6][R20.64+-0x1c], R3 ;  /* 0xffffe40314007986 */ /* 0x0001e8000c101906 */
[----:B---3--:R0:W-:Y:S04]  /*10c0*/  STG.E desc[UR6][R20.64+-0x18], R4 ;  /* 0xffffe80414007986 */ /* 0x0081e8000c101906 */
[----:B------:R0:W-:Y:S04]  /*10d0*/  STG.E desc[UR6][R20.64+-0x14], R5 ;  /* 0xffffec0514007986 */ /* 0x0001e8000c101906 */
[----:B----4-:R0:W-:Y:S04]  /*10e0*/  STG.E desc[UR6][R20.64+-0x10], R6 ;  /* 0xfffff00614007986 */ /* 0x0101e8000c101906 */
[----:B------:R0:W-:Y:S04]  /*10f0*/  STG.E desc[UR6][R20.64+-0xc], R7 ;  /* 0xfffff40714007986 */ /* 0x0001e8000c101906 */
[----:B-----5:R0:W-:Y:S04]  /*1100*/  STG.E desc[UR6][R20.64+-0x8], R8 ;  /* 0xfffff80814007986 */ /* 0x0201e8000c101906 */
[----:B------:R0:W-:Y:S04]  /*1110*/  STG.E desc[UR6][R20.64+-0x4], R9 ;  /* 0xfffffc0914007986 */ /* 0x0001e8000c101906 */
[----:B------:R0:W-:Y:S04]  /*1120*/  STG.E desc[UR6][R20.64], R10 ;  /* 0x0000000a14007986 */ /* 0x0001e8000c101906 */
[----:B------:R0:W-:Y:S04]  /*1130*/  STG.E desc[UR6][R20.64+0x4], R11 ;  /* 0x0000040b14007986 */ /* 0x0001e8000c101906 */
[----:B------:R0:W-:Y:S04]  /*1140*/  STG.E desc[UR6][R20.64+0x8], R12 ;  /* 0x0000080c14007986 */ /* 0x0001e8000c101906 */
[----:B------:R0:W-:Y:S04]  /*1150*/  STG.E desc[UR6][R20.64+0xc], R13 ;  /* 0x00000c0d14007986 */ /* 0x0001e8000c101906 */
[----:B------:R0:W-:Y:S04]  /*1160*/  STG.E desc[UR6][R20.64+0x10], R14 ;  /* 0x0000100e14007986 */ /* 0x0001e8000c101906 */
[----:B------:R0:W-:Y:S04]  /*1170*/  STG.E desc[UR6][R20.64+0x14], R15 ;  /* 0x0000140f14007986 */ /* 0x0001e8000c101906 */
[----:B------:R0:W-:Y:S04]  /*1180*/  STG.E desc[UR6][R20.64+0x18], R16 ;  /* 0x0000181014007986 */ /* 0x0001e8000c101906 */
[----:B------:R0:W-:Y:S01]  /*1190*/  STG.E desc[UR6][R20.64+0x1c], R17 ;  /* 0x00001c1114007986 */ /* 0x0001e2000c101906 */
[----:B------:R-:W-:Y:S05]  /*11a0*/  @P1 BRA `(.L_x_10) ;  /* 0xfffffffc00801947 */ /* 0x000fea000383ffff */
.L_x_9:
[----:B------:R-:W-:Y:S05]  /*11b0*/  @!P0 EXIT ;  /* 0x000000000000894d */ /* 0x000fea0003800000 */
[----:B------:R-:W-:Y:S02]  /*11c0*/  ISETP.GE.U32.AND P0, PT, R25, 0x8, PT ;  /* 0x000000081900780c */ /* 0x000fe40003f06070 */
[----:B0-----:R-:W-:-:S04]  /*11d0*/  LOP3.LUT R5, R19, 0x7, RZ, 0xc0, !PT ;  /* 0x0000000713057812 */ /* 0x001fc800078ec0ff */
[----:B------:R-:W-:-:S07]  /*11e0*/  ISETP.NE.AND P1, PT, R5, RZ, PT ;  /* 0x000000ff0500720c */ /* 0x000fce0003f25270 */
[----:B------:R-:W-:Y:S06]  /*11f0*/  @!P0 BRA `(.L_x_11) ;  /* 0x0000000000408947 */ /* 0x000fec0003800000 */
[C---:B------:R-:W-:Y:S01]  /*1200*/  IMAD R4, R0.reuse, 0x4, R1 ;  /* 0x0000000400047824 */ /* 0x040fe200078e0201 */
[----:B------:R-:W0:Y:S04]  /*1210*/  LDC.64 R2, c[0x0][0x388] ;  /* 0x0000e200ff027b82 */ /* 0x000e280000000a00 */
[----:B------:R-:W2:Y:S04]  /*1220*/  LDL.64 R6, [R4] ;  /* 0x0000000004067983 */ /* 0x000ea80000100a00 */
[----:B------:R-:W3:Y:S04]  /*1230*/  LDL.64 R8, [R4+0x8] ;  /* 0x0000080004087983 */ /* 0x000ee80000100a00 */
[----:B------:R-:W4:Y:S04]  /*1240*/  LDL.64 R10, [R4+0x10] ;  /* 0x00001000040a7983 */ /* 0x000f280000100a00 */
[----:B------:R-:W5:Y:S01]  /*1250*/  LDL.64 R12, [R4+0x18] ;  /* 0x00001800040c7983 */ /* 0x000f620000100a00 */
[----:B0-----:R-:W-:-:S04]  /*1260*/  IMAD.WIDE.U32 R2, R0, 0x4, R2 ;  /* 0x0000000400027825 */ /* 0x001fc800078e0002 */
[----:B------:R-:W-:Y:S01]  /*1270*/  VIADD R0, R0, 0x8 ;  /* 0x0000000800007836 */ /* 0x000fe20000000000 */
[----:B--2---:R0:W-:Y:S04]  /*1280*/  STG.E desc[UR6][R2.64], R6 ;  /* 0x0000000602007986 */ /* 0x0041e8000c101906 */
[----:B------:R0:W-:Y:S04]  /*1290*/  STG.E desc[UR6][R2.64+0x4], R7 ;  /* 0x0000040702007986 */ /* 0x0001e8000c101906 */
[----:B---3--:R0:W-:Y:S04]  /*12a0*/  STG.E desc[UR6][R2.64+0x8], R8 ;  /* 0x0000080802007986 */ /* 0x0081e8000c101906 */
[----:B------:R0:W-:Y:S04]  /*12b0*/  STG.E desc[UR6][R2.64+0xc], R9 ;  /* 0x00000c0902007986 */ /* 0x0001e8000c101906 */
[----:B----4-:R0:W-:Y:S04]  /*12c0*/  STG.E desc[UR6][R2.64+0x10], R10 ;  /* 0x0000100a02007986 */ /* 0x0101e8000c101906 */
[----:B------:R0:W-:Y:S04]  /*12d0*/  STG.E desc[UR6][R2.64+0x14], R11 ;  /* 0x0000140b02007986 */ /* 0x0001e8000c101906 */
[----:B-----5:R0:W-:Y:S04]  /*12e0*/  STG.E desc[UR6][R2.64+0x18], R12 ;  /* 0x0000180c02007986 */ /* 0x0201e8000c101906 */
[----:B------:R0:W-:Y:S02]  /*12f0*/  STG.E desc[UR6][R2.64+0x1c], R13 ;  /* 0x00001c0d02007986 */ /* 0x0001e4000c101906 */
.L_x_11:
[----:B------:R-:W-:Y:S05]  /*1300*/  @!P1 EXIT ;  /* 0x000000000000994d */ /* 0x000fea0003800000 */
[----:B------:R-:W-:Y:S02]  /*1310*/  ISETP.GE.U32.AND P0, PT, R5, 0x4, PT ;  /* 0x000000040500780c */ /* 0x000fe40003f06070 */
[----:B------:R-:W-:-:S04]  /*1320*/  LOP3.LUT R19, R19, 0x3, RZ, 0xc0, !PT ;  /* 0x0000000313137812 */ /* 0x000fc800078ec0ff */
[----:B------:R-:W-:-:S07]  /*1330*/  ISETP.NE.AND P1, PT, R19, RZ, PT ;  /* 0x000000ff1300720c */ /* 0x000fce0003f25270 */
[----:B------:R-:W-:Y:S06]  /*1340*/  @!P0 BRA `(.L_x_12) ;  /* 0x0000000000288947 */ /* 0x000fec0003800000 */
[C---:B------:R-:W-:Y:S01]  /*1350*/  IMAD R4, R0.reuse, 0x4, R1 ;  /* 0x0000000400047824 */ /* 0x040fe200078e0201 */
[----:B0-----:R-:W0:Y:S04]  /*1360*/  LDC.64 R2, c[0x0][0x388] ;  /* 0x0000e200ff027b82 */ /* 0x001e280000000a00 */
[----:B------:R-:W2:Y:S04]  /*1370*/  LDL.64 R6, [R4] ;  /* 0x0000000004067983 */ /* 0x000ea80000100a00 */
[----:B------:R-:W3:Y:S01]  /*1380*/  LDL.64 R8, [R4+0x8] ;  /* 0x0000080004087983 */ /* 0x000ee20000100a00 */
[----:B0-----:R-:W-:-:S04]  /*1390*/  IMAD.WIDE.U32 R2, R0, 0x4, R2 ;  /* 0x0000000400027825 */ /* 0x001fc800078e0002 */
[----:B------:R-:W-:Y:S01]  /*13a0*/  VIADD R0, R0, 0x4 ;  /* 0x0000000400007836 */ /* 0x000fe20000000000 */
[----:B--2---:R1:W-:Y:S04]  /*13b0*/  STG.E desc[UR6][R2.64], R6 ;  /* 0x0000000602007986 */ /* 0x0043e8000c101906 */
[----:B------:R1:W-:Y:S04]  /*13c0*/  STG.E desc[UR6][R2.64+0x4], R7 ;  /* 0x0000040702007986 */ /* 0x0003e8000c101906 */
[----:B---3--:R1:W-:Y:S04]  /*13d0*/  STG.E desc[UR6][R2.64+0x8], R8 ;  /* 0x0000080802007986 */ /* 0x0083e8000c101906 */
[----:B------:R1:W-:Y:S02]  /*13e0*/  STG.E desc[UR6][R2.64+0xc], R9 ;  /* 0x00000c0902007986 */ /* 0x0003e4000c101906 */
.L_x_12:
[----:B------:R-:W-:Y:S05]  /*13f0*/  @!P1 EXIT ;  /* 0x000000000000994d */ /* 0x000fea0003800000 */
[----:B01----:R-:W0:Y:S01]  /*1400*/  LDC.64 R2, c[0x0][0x388] ;  /* 0x0000e200ff027b82 */ /* 0x003e220000000a00 */
[C---:B------:R-:W-:Y:S02]  /*1410*/  IMAD R4, R0.reuse, 0x4, R1 ;  /* 0x0000000400047824 */ /* 0x040fe400078e0201 */
[----:B0-----:R-:W-:-:S04]  /*1420*/  IMAD.WIDE.U32 R2, R0, 0x4, R2 ;  /* 0x0000000400027825 */ /* 0x001fc800078e0002 */
[----:B------:R-:W-:-:S07]  /*1430*/  IMAD.MOV R0, RZ, RZ, -R19 ;  /* 0x000000ffff007224 */ /* 0x000fce00078e0a13 */
.L_x_13:
[----:B------:R0:W2:Y:S01]  /*1440*/  LDL R5, [R4] ;  /* 0x0000000004057983 */ /* 0x0000a20000100800 */
[----:B------:R-:W-:-:S05]  /*1450*/  VIADD R0, R0, 0x1 ;  /* 0x0000000100007836 */ /* 0x000fca0000000000 */
[----:B------:R-:W-:Y:S01]  /*1460*/  ISETP.NE.AND P0, PT, R0, RZ, PT ;  /* 0x000000ff0000720c */ /* 0x000fe20003f05270 */
[----:B0-----:R-:W-:Y:S01]  /*1470*/  VIADD R4, R4, 0x4 ;  /* 0x0000000404047836 */ /* 0x001fe20000000000 */
[----:B--2---:R0:W-:Y:S02]  /*1480*/  STG.E desc[UR6][R2.64], R5 ;  /* 0x0000000502007986 */ /* 0x0041e4000c101906 */
[----:B0-----:R-:W-:-:S05]  /*1490*/  IADD3 R2, P1, PT, R2, 0x4, RZ ;  /* 0x0000000402027810 */ /* 0x001fca0007f3e0ff */
[----:B------:R-:W-:-:S04]  /*14a0*/  IMAD.X R3, RZ, RZ, R3, P1 ;  /* 0x000000ffff037224 */ /* 0x000fc800008e0603 */
[----:B------:R-:W-:Y:S05]  /*14b0*/  @P0 BRA `(.L_x_13) ;  /* 0xfffffffc00e00947 */ /* 0x000fea000383ffff */
[----:B------:R-:W-:Y:S05]  /*14c0*/  EXIT ;  /* 0x000000000000794d */ /* 0x000fea0003800000 */
.L_x_14:
[----:B------:R-:W-:-:S00]  /*14d0*/  BRA `(.L_x_14) ;  /* 0xfffffffc00fc7947 */ /* 0x000fc0000383ffff */
[----:B------:R-:W-:-:S00]  /*14e0*/  NOP ;  /* 0x0000000000007918 */ /* 0x000fc00000000000 */
        /* <DEDUP_REMOVED lines=9> */
.L_x_15:


//--------------------- .nv.shared.reserved.0     --------------------------
	.section	.nv.shared.reserved.0,"aw",@nobits
	.weak		__nv_reservedSMEM_offset_0_alias
	.size		__nv_reservedSMEM_offset_0_alias, 0, 64
	.other		__nv_reservedSMEM_offset_0_alias,@"STO_CUDA_RESERVED_SHARED STV_DEFAULT"
__nv_reservedSMEM_offset_0_alias:
	.zero		0
	.zero		64


//--------------------- .nv.constant0._Z22bruteForceStage2KernelttiPiS_ --------------------------
	.section	.nv.constant0._Z22bruteForceStage2KernelttiPiS_,"a",@progbits
	.sectionflags	@""
	.align	4
.nv.constant0._Z22bruteForceStage2KernelttiPiS_:
	.zero		920


//--------------------- SYMBOLS --------------------------

	.type		.nv.reservedSmem.offset0,@object
	.size		.nv.reservedSmem.offset0,0x4
